	.target	sm_100a

	.elftype	@"ET_EXEC"


//--------------------- .note.nv.tkinfo           --------------------------
	.section	.note.nv.tkinfo,"",@"SHT_NOTE"
	.sectionflags	@"SHF_NOTE_NV_TKINFO"
	.tkinfo
        /*0018*/ 	.word	0x00000002
        /*0030*/ 	.string	""
        /*0030*/ 	.string	"ptxas"
        /*0030*/ 	.string	"Cuda compilation tools, release 13.0, V13.0.88"
        /*0030*/ 	.string	"Build cuda_13.0.r13.0/compiler.36424714_0"
        /*0030*/ 	.string	"-arch sm_100a -m 64 "



//--------------------- .note.nv.cuinfo           --------------------------
	.section	.note.nv.cuinfo,"",@"SHT_NOTE"
	.sectionflags	@"SHF_NOTE_NV_CUINFO"
        /*0018*/ 	.short	0x0002
        /*001a*/ 	.short	0x0064
        /*001c*/ 	.short	0x0082
	.zero		2


//--------------------- .nv.info                  --------------------------
	.section	.nv.info,"",@"SHT_CUDA_INFO"
	.align	4


	//----- nvinfo : EIATTR_REGCOUNT
	.align		4
        /*0000*/ 	.byte	0x04, 0x2f
        /*0002*/ 	.short	(.L_19 - .L_18)
	.align		4
.L_18:
        /*0004*/ 	.word	index@(_ZN7cutlass13device_kernelINS_4gemm6kernel13GemmUniversalIN4cute5tupleIJiiiiEEENS1_10collective13CollectiveMmaINS1_35MainloopSm100TmaUmmaWarpSpecializedILi7ELi2ELi4ENS5_IJNS4_1CILi1EEESB_SB_EEEEENS5_IJNSA_ILi128EEENSA_ILi64EEENSA_ILi32EEEEEENS_12float_e5m2_tENS5_IJlSB_lEEESI_SJ_NS4_8TiledMMAINS4_8MMA_AtomIJNS4_10MMA_TraitsINS4_19SM100_MMA_F8F6F4_SSEJSI_SI_fSE_SF_NS4_17integral_constantINS4_4UMMA5MajorELSQ_0EEESR_NSO_INSP_7ScaleInELSS_0EEEST_EEEEEENS4_6LayoutISC_NS5_IJNSA_ILi0EEESX_SX_EEEEENS5_IJNS4_10UnderscoreES10_S10_EEEEENS4_13SM90_TMA_LOADENS4_14ComposedLayoutINS4_7SwizzleILi1ELi4ELi3EEENS4_18smem_ptr_flag_bitsILi8EEENSW_INS5_IJNSA_ILi8EEESG_EEENS5_IJSG_SB_EEEEEEEvNS4_8identityES13_S1D_vS1E_EENS_8epilogue10collective18CollectiveEpilogueINS1G_23Sm100TmaWarpSpecializedILi1ELi1ELi64ELb0ELb0EEEJSH_NS5_IJNSW_ISE_SB_EENSW_ISF_SB_EEEEESI_SJ_SI_SJ_NS1G_6fusion15FusionCallbacksIS1K_NS1O_17LinearCombinationISI_fSI_fLNS_15FloatRoundStyleE2EEESH_S1N_JEEENS4_5SM1004TMEM4LOAD26SM100_TMEM_LOAD_32dp32b64xES13_NS14_INS15_ILi2ELi4ELi3EEES18_NSW_INS5_IJS19_SF_EEENS5_IJSF_SB_EEEEEEENS4_39AutoVectorizingCopyWithAssumedAlignmentILi128EEENS4_14SM90_TMA_STOREES22_S24_S24_EEEvvEEEEvNT_6ParamsE)
        /*0008*/ 	.word	0x000000c2


	//----- nvinfo : EIATTR_FRAME_SIZE
	.align		4
.L_19:
        /*000c*/ 	.byte	0x04, 0x11
        /*000e*/ 	.short	(.L_21 - .L_20)
	.align		4
.L_20:
        /*0010*/ 	.word	index@($__internal_2_$__cuda_sm10x_tcgen05_guardrail_trap_unallocated_columns_being_dealloced)
        /*0014*/ 	.word	0x00000000


	//----- nvinfo : EIATTR_FRAME_SIZE
	.align		4
.L_21:
        /*0018*/ 	.byte	0x04, 0x11
        /*001a*/ 	.short	(.L_23 - .L_22)
	.align		4
.L_22:
        /*001c*/ 	.word	index@($__internal_1_$__cuda_sm10x_tcgen05_guardrail_trap_phase_invalid_during_alloc)
        /*0020*/ 	.word	0x00000000


	//----- nvinfo : EIATTR_FRAME_SIZE
	.align		4
.L_23:
        /*0024*/ 	.byte	0x04, 0x11
        /*0026*/ 	.short	(.L_25 - .L_24)
	.align		4
.L_24:
        /*0028*/ 	.word	index@($__internal_0_$__cuda_sm10x_tcgen05_guardrail_trap_col_being_dealloced_not_returned_by_alloc)
        /*002c*/ 	.word	0x00000000


	//----- nvinfo : EIATTR_FRAME_SIZE
	.align		4
.L_25:
        /*0030*/ 	.byte	0x04, 0x11
        /*0032*/ 	.short	(.L_27 - .L_26)
	.align		4
.L_26:
        /*0034*/ 	.word	index@(_ZN7cutlass13device_kernelINS_4gemm6kernel13GemmUniversalIN4cute5tupleIJiiiiEEENS1_10collective13CollectiveMmaINS1_35MainloopSm100TmaUmmaWarpSpecializedILi7ELi2ELi4ENS5_IJNS4_1CILi1EEESB_SB_EEEEENS5_IJNSA_ILi128EEENSA_ILi64EEENSA_ILi32EEEEEENS_12float_e5m2_tENS5_IJlSB_lEEESI_SJ_NS4_8TiledMMAINS4_8MMA_AtomIJNS4_10MMA_TraitsINS4_19SM100_MMA_F8F6F4_SSEJSI_SI_fSE_SF_NS4_17integral_constantINS4_4UMMA5MajorELSQ_0EEESR_NSO_INSP_7ScaleInELSS_0EEEST_EEEEEENS4_6LayoutISC_NS5_IJNSA_ILi0EEESX_SX_EEEEENS5_IJNS4_10UnderscoreES10_S10_EEEEENS4_13SM90_TMA_LOADENS4_14ComposedLayoutINS4_7SwizzleILi1ELi4ELi3EEENS4_18smem_ptr_flag_bitsILi8EEENSW_INS5_IJNSA_ILi8EEESG_EEENS5_IJSG_SB_EEEEEEEvNS4_8identityES13_S1D_vS1E_EENS_8epilogue10collective18CollectiveEpilogueINS1G_23Sm100TmaWarpSpecializedILi1ELi1ELi64ELb0ELb0EEEJSH_NS5_IJNSW_ISE_SB_EENSW_ISF_SB_EEEEESI_SJ_SI_SJ_NS1G_6fusion15FusionCallbacksIS1K_NS1O_17LinearCombinationISI_fSI_fLNS_15FloatRoundStyleE2EEESH_S1N_JEEENS4_5SM1004TMEM4LOAD26SM100_TMEM_LOAD_32dp32b64xES13_NS14_INS15_ILi2ELi4ELi3EEES18_NSW_INS5_IJS19_SF_EEENS5_IJSF_SB_EEEEEEENS4_39AutoVectorizingCopyWithAssumedAlignmentILi128EEENS4_14SM90_TMA_STOREES22_S24_S24_EEEvvEEEEvNT_6ParamsE)
        /*0038*/ 	.word	0x00000000


	//----- nvinfo : EIATTR_MIN_STACK_SIZE
	.align		4
.L_27:
        /*003c*/ 	.byte	0x04, 0x12
        /*003e*/ 	.short	(.L_29 - .L_28)
	.align		4
.L_28:
        /*0040*/ 	.word	index@(_ZN7cutlass13device_kernelINS_4gemm6kernel13GemmUniversalIN4cute5tupleIJiiiiEEENS1_10collective13CollectiveMmaINS1_35MainloopSm100TmaUmmaWarpSpecializedILi7ELi2ELi4ENS5_IJNS4_1CILi1EEESB_SB_EEEEENS5_IJNSA_ILi128EEENSA_ILi64EEENSA_ILi32EEEEEENS_12float_e5m2_tENS5_IJlSB_lEEESI_SJ_NS4_8TiledMMAINS4_8MMA_AtomIJNS4_10MMA_TraitsINS4_19SM100_MMA_F8F6F4_SSEJSI_SI_fSE_SF_NS4_17integral_constantINS4_4UMMA5MajorELSQ_0EEESR_NSO_INSP_7ScaleInELSS_0EEEST_EEEEEENS4_6LayoutISC_NS5_IJNSA_ILi0EEESX_SX_EEEEENS5_IJNS4_10UnderscoreES10_S10_EEEEENS4_13SM90_TMA_LOADENS4_14ComposedLayoutINS4_7SwizzleILi1ELi4ELi3EEENS4_18smem_ptr_flag_bitsILi8EEENSW_INS5_IJNSA_ILi8EEESG_EEENS5_IJSG_SB_EEEEEEEvNS4_8identityES13_S1D_vS1E_EENS_8epilogue10collective18CollectiveEpilogueINS1G_23Sm100TmaWarpSpecializedILi1ELi1ELi64ELb0ELb0EEEJSH_NS5_IJNSW_ISE_SB_EENSW_ISF_SB_EEEEESI_SJ_SI_SJ_NS1G_6fusion15FusionCallbacksIS1K_NS1O_17LinearCombinationISI_fSI_fLNS_15FloatRoundStyleE2EEESH_S1N_JEEENS4_5SM1004TMEM4LOAD26SM100_TMEM_LOAD_32dp32b64xES13_NS14_INS15_ILi2ELi4ELi3EEES18_NSW_INS5_IJS19_SF_EEENS5_IJSF_SB_EEEEEEENS4_39AutoVectorizingCopyWithAssumedAlignmentILi128EEENS4_14SM90_TMA_STOREES22_S24_S24_EEEvvEEEEvNT_6ParamsE)
        /*0044*/ 	.word	0x00000000
.L_29:


//--------------------- .nv.compat                --------------------------
	.section	.nv.compat,"",@"SHT_CUDA_COMPAT_INFO"
	.align	4
        /*0000*/ 	.byte	0x02, 0x09, 0x01, 0x00, 0x02, 0x02, 0x02, 0x00, 0x02, 0x05, 0x05, 0x00, 0x03, 0x07, 0x01, 0x01
        /*0010*/ 	.byte	0x02, 0x03, 0x01, 0x00, 0x02, 0x06, 0x01, 0x00, 0x04, 0x0b, 0x08, 0x00, 0x09, 0x00, 0x00, 0x00
        /*0020*/ 	.byte	0x00, 0x00, 0x00, 0x00


//--------------------- .nv.info._ZN7cutlass13device_kernelINS_4gemm6kernel13GemmUniversalIN4cute5tupleIJiiiiEEENS1_10collective13CollectiveMmaINS1_35MainloopSm100TmaUmmaWarpSpecializedILi7ELi2ELi4ENS5_IJNS4_1CILi1EEESB_SB_EEEEENS5_IJNSA_ILi128EEENSA_ILi64EEENSA_ILi32EEEEEENS_12float_e5m2_tENS5_IJlSB_lEEESI_SJ_NS4_8TiledMMAINS4_8MMA_AtomIJNS4_10MMA_TraitsINS4_19SM100_MMA_F8F6F4_SSEJSI_SI_fSE_SF_NS4_17integral_constantINS4_4UMMA5MajorELSQ_0EEESR_NSO_INSP_7ScaleInELSS_0EEEST_EEEEEENS4_6LayoutISC_NS5_IJNSA_ILi0EEESX_SX_EEEEENS5_IJNS4_10UnderscoreES10_S10_EEEEENS4_13SM90_TMA_LOADENS4_14ComposedLayoutINS4_7SwizzleILi1ELi4ELi3EEENS4_18smem_ptr_flag_bitsILi8EEENSW_INS5_IJNSA_ILi8EEESG_EEENS5_IJSG_SB_EEEEEEEvNS4_8identityES13_S1D_vS1E_EENS_8epilogue10collective18CollectiveEpilogueINS1G_23Sm100TmaWarpSpecializedILi1ELi1ELi64ELb0ELb0EEEJSH_NS5_IJNSW_ISE_SB_EENSW_ISF_SB_EEEEESI_SJ_SI_SJ_NS1G_6fusion15FusionCallbacksIS1K_NS1O_17LinearCombinationISI_fSI_fLNS_15FloatRoundStyleE2EEESH_S1N_JEEENS4_5SM1004TMEM4LOAD26SM100_TMEM_LOAD_32dp32b64xES13_NS14_INS15_ILi2ELi4ELi3EEES18_NSW_INS5_IJS19_SF_EEENS5_IJSF_SB_EEEEEEENS4_39AutoVectorizingCopyWithAssumedAlignmentILi128EEENS4_14SM90_TMA_STOREES22_S24_S24_EEEvvEEEEvNT_6ParamsE --------------------------
	.section	.nv.info._ZN7cutlass13device_kernelINS_4gemm6kernel13GemmUniversalIN4cute5tupleIJiiiiEEENS1_10collective13CollectiveMmaINS1_35MainloopSm100TmaUmmaWarpSpecializedILi7ELi2ELi4ENS5_IJNS4_1CILi1EEESB_SB_EEEEENS5_IJNSA_ILi128EEENSA_ILi64EEENSA_ILi32EEEEEENS_12float_e5m2_tENS5_IJlSB_lEEESI_SJ_NS4_8TiledMMAINS4_8MMA_AtomIJNS4_10MMA_TraitsINS4_19SM100_MMA_F8F6F4_SSEJSI_SI_fSE_SF_NS4_17integral_constantINS4_4UMMA5MajorELSQ_0EEESR_NSO_INSP_7ScaleInELSS_0EEEST_EEEEEENS4_6LayoutISC_NS5_IJNSA_ILi0EEESX_SX_EEEEENS5_IJNS4_10UnderscoreES10_S10_EEEEENS4_13SM90_TMA_LOADENS4_14ComposedLayoutINS4_7SwizzleILi1ELi4ELi3EEENS4_18smem_ptr_flag_bitsILi8EEENSW_INS5_IJNSA_ILi8EEESG_EEENS5_IJSG_SB_EEEEEEEvNS4_8identityES13_S1D_vS1E_EENS_8epilogue10collective18CollectiveEpilogueINS1G_23Sm100TmaWarpSpecializedILi1ELi1ELi64ELb0ELb0EEEJSH_NS5_IJNSW_ISE_SB_EENSW_ISF_SB_EEEEESI_SJ_SI_SJ_NS1G_6fusion15FusionCallbacksIS1K_NS1O_17LinearCombinationISI_fSI_fLNS_15FloatRoundStyleE2EEESH_S1N_JEEENS4_5SM1004TMEM4LOAD26SM100_TMEM_LOAD_32dp32b64xES13_NS14_INS15_ILi2ELi4ELi3EEES18_NSW_INS5_IJS19_SF_EEENS5_IJSF_SB_EEEEEEENS4_39AutoVectorizingCopyWithAssumedAlignmentILi128EEENS4_14SM90_TMA_STOREES22_S24_S24_EEEvvEEEEvNT_6ParamsE,"",@"SHT_CUDA_INFO"
	.sectionflags	@""
	.align	4


	//----- nvinfo : EIATTR_CUDA_API_VERSION
	.align		4
        /*0000*/ 	.byte	0x04, 0x37
        /*0002*/ 	.short	(.L_31 - .L_30)
.L_30:
        /*0004*/ 	.word	0x00000082


	//----- nvinfo : EIATTR_KPARAM_INFO
	.align		4
.L_31:
        /*0008*/ 	.byte	0x04, 0x17
        /*000a*/ 	.short	(.L_33 - .L_32)
.L_32:
        /*000c*/ 	.word	0x00000000
        /*0010*/ 	.short	0x0000
        /*0012*/ 	.short	0x0000
        /*0014*/ 	.byte	0x00, 0xf0, 0x01, 0x20


	//----- nvinfo : EIATTR_AT_ENTRY_FRAGMENTS
	.align		4
.L_33:
        /*0018*/ 	.byte	0x04, 0x4f
        /*001a*/ 	.short	(.L_35 - .L_34)


	//   ....[0]....
.L_34:
        /*001c*/ 	.word	0x00000006


	//----- nvinfo : EIATTR_RESERVED_SMEM_USED
	.align		4
.L_35:
        /*0020*/ 	.byte	0x01, 0x41
	.zero		2


	//----- nvinfo : EIATTR_SPARSE_MMA_MASK
	.align		4
        /*0024*/ 	.byte	0x03, 0x50
        /*0026*/ 	.short	0x0000


	//----- nvinfo : EIATTR_TCGEN05_1CTA_USED
	.align		4
        /*0028*/ 	.byte	0x01, 0x51
	.zero		2


	//----- nvinfo : EIATTR_MAXREG_COUNT
	.align		4
        /*002c*/ 	.byte	0x03, 0x1b
        /*002e*/ 	.short	0x00ff


	//----- nvinfo : EIATTR_NUM_BARRIERS
	.align		4
        /*0030*/ 	.byte	0x02, 0x4c
        /*0032*/ 	.byte	0x07
	.zero		1


	//----- nvinfo : EIATTR_EXTERNS
	.align		4
        /*0034*/ 	.byte	0x04, 0x0f
        /*0036*/ 	.short	(.L_37 - .L_36)


	//   ....[0]....
	.align		4
.L_36:
        /*0038*/ 	.word	index@(__assertfail)


	//----- nvinfo : EIATTR_MERCURY_ISA_VERSION
	.align		4
.L_37:
        /*003c*/ 	.byte	0x03, 0x5f
        /*003e*/ 	.short	0x0101


	//----- nvinfo : EIATTR_INT_WARP_WIDE_INSTR_OFFSETS
	.align		4
        /*0040*/ 	.byte	0x04, 0x31
        /*0042*/ 	.short	(.L_39 - .L_38)


	//   ....[0]....
.L_38:
        /*0044*/ 	.word	0x00001de0


	//   ....[1]....
        /*0048*/ 	.word	0x00003890


	//   ....[2]....
        /*004c*/ 	.word	0x000038b0


	//   ....[3]....
        /*0050*/ 	.word	0x000038e0


	//   ....[4]....
        /*0054*/ 	.word	0x000042f0


	//   ....[5]....
        /*0058*/ 	.word	0x000043e0


	//----- nvinfo : EIATTR_COOP_GROUP_MASK_REGIDS
	.align		4
.L_39:
        /*005c*/ 	.byte	0x04, 0x29
        /*005e*/ 	.short	(.L_41 - .L_40)


	//   ....[0]....
.L_40:
        /*0060*/ 	.word	0xffffffff


	//   ....[1]....
        /*0064*/ 	.word	0xffffffff


	//   ....[2]....
        /*0068*/ 	.word	0xffffffff


	//   ....[3]....
        /*006c*/ 	.word	0xffffffff


	//   ....[4]....
        /*0070*/ 	.word	0xffffffff


	//   ....[5]....
        /*0074*/ 	.word	0xffffffff


	//   ....[6]....
        /*0078*/ 	.word	0xffffffff


	//   ....[7]....
        /*007c*/ 	.word	0xffffffff


	//   ....[8]....
        /*0080*/ 	.word	0xffffffff


	//   ....[9]....
        /*0084*/ 	.word	0xffffffff


	//   ....[10]....
        /*0088*/ 	.word	0xffffffff


	//   ....[11]....
        /*008c*/ 	.word	0xffffffff


	//   ....[12]....
        /*0090*/ 	.word	0xffffffff


	//----- nvinfo : EIATTR_COOP_GROUP_INSTR_OFFSETS
	.align		4
.L_41:
        /*0094*/ 	.byte	0x04, 0x28
        /*0096*/ 	.short	(.L_43 - .L_42)


	//   ....[0]....
.L_42:
        /*0098*/ 	.word	0x00000090


	//   ....[1]....
        /*009c*/ 	.word	0x000004d0


	//   ....[2]....
        /*00a0*/ 	.word	0x000006a0


	//   ....[3]....
        /*00a4*/ 	.word	0x000007e0


	//   ....[4]....
        /*00a8*/ 	.word	0x000008e0


	//   ....[5]....
        /*00ac*/ 	.word	0x00000a50


	//   ....[6]....
        /*00b0*/ 	.word	0x00000bf0


	//   ....[7]....
        /*00b4*/ 	.word	0x00001cc0


	//   ....[8]....
        /*00b8*/ 	.word	0x00002c50


	//   ....[9]....
        /*00bc*/ 	.word	0x00002e60


	//   ....[10]....
        /*00c0*/ 	.word	0x00002e90


	//   ....[11]....
        /*00c4*/ 	.word	0x00003770


	//   ....[12]....
        /*00c8*/ 	.word	0x000039a0


	//----- nvinfo : EIATTR_VRC_CTA_INIT_COUNT
	.align		4
.L_43:
        /*00cc*/ 	.byte	0x02, 0x4a
        /*00ce*/ 	.byte	0x80
	.zero		1


	//----- nvinfo : EIATTR_SYSCALL_OFFSETS
	.align		4
        /*00d0*/ 	.byte	0x04, 0x46
        /*00d2*/ 	.short	(.L_45 - .L_44)


	//   ....[0]....
.L_44:
        /*00d4*/ 	.word	0x00004dd0


	//   ....[1]....
        /*00d8*/ 	.word	0x00004f10


	//   ....[2]....
        /*00dc*/ 	.word	0x000056b0


	//----- nvinfo : EIATTR_MBARRIER_INSTR_OFFSETS
	.align		4
.L_45:
        /*00e0*/ 	.byte	0x04, 0x39
        /*00e2*/ 	.short	(.L_47 - .L_46)


	//   ....[0]....
.L_46:
        /*00e4*/ 	.word	0x000005b0
        /*00e8*/ 	.word	0x000000ff
        /*00ec*/ 	.word	0x00000000
        /*00f0*/ 	.short	0x0100
        /*00f2*/ 	.byte	0x05
	.zero		1


	//   ....[1]....
        /*00f4*/ 	.word	0x000005c0
        /*00f8*/ 	.word	0x000000ff
        /*00fc*/ 	.word	0x00000038
        /*0100*/ 	.short	0x0100
        /*0102*/ 	.byte	0x05
	.zero		1


	//   ....[2]....
        /*0104*/ 	.word	0x000005d0
        /*0108*/ 	.word	0x000000ff
        /*010c*/ 	.word	0x00000008
        /*0110*/ 	.short	0x0100
        /*0112*/ 	.byte	0x05
	.zero		1


	//   ....[3]....
        /*0114*/ 	.word	0x000005e0
        /*0118*/ 	.word	0x000000ff
        /*011c*/ 	.word	0x00000040
        /*0120*/ 	.short	0x0100
        /*0122*/ 	.byte	0x05
	.zero		1


	//   ....[4]....
        /*0124*/ 	.word	0x000005f0
        /*0128*/ 	.word	0x000000ff
        /*012c*/ 	.word	0x00000010
        /*0130*/ 	.short	0x0100
        /*0132*/ 	.byte	0x05
	.zero		1


	//   ....[5]....
        /*0134*/ 	.word	0x00000600
        /*0138*/ 	.word	0x000000ff
        /*013c*/ 	.word	0x00000048
        /*0140*/ 	.short	0x0100
        /*0142*/ 	.byte	0x05
	.zero		1


	//   ....[6]....
        /*0144*/ 	.word	0x00000610
        /*0148*/ 	.word	0x000000ff
        /*014c*/ 	.word	0x00000018
        /*0150*/ 	.short	0x0100
        /*0152*/ 	.byte	0x05
	.zero		1


	//   ....[7]....
        /*0154*/ 	.word	0x00000620
        /*0158*/ 	.word	0x000000ff
        /*015c*/ 	.word	0x00000050
        /*0160*/ 	.short	0x0100
        /*0162*/ 	.byte	0x05
	.zero		1


	//   ....[8]....
        /*0164*/ 	.word	0x00000630
        /*0168*/ 	.word	0x000000ff
        /*016c*/ 	.word	0x00000020
        /*0170*/ 	.short	0x0100
        /*0172*/ 	.byte	0x05
	.zero		1


	//   ....[9]....
        /*0174*/ 	.word	0x00000640
        /*0178*/ 	.word	0x000000ff
        /*017c*/ 	.word	0x00000058
        /*0180*/ 	.short	0x0100
        /*0182*/ 	.byte	0x05
	.zero		1


	//   ....[10]....
        /*0184*/ 	.word	0x00000650
        /*0188*/ 	.word	0x000000ff
        /*018c*/ 	.word	0x00000028
        /*0190*/ 	.short	0x0100
        /*0192*/ 	.byte	0x05
	.zero		1


	//   ....[11]....
        /*0194*/ 	.word	0x00000660
        /*0198*/ 	.word	0x000000ff
        /*019c*/ 	.word	0x00000060
        /*01a0*/ 	.short	0x0100
        /*01a2*/ 	.byte	0x05
	.zero		1


	//   ....[12]....
        /*01a4*/ 	.word	0x00000670
        /*01a8*/ 	.word	0x000000ff
        /*01ac*/ 	.word	0x00000030
        /*01b0*/ 	.short	0x0100
        /*01b2*/ 	.byte	0x05
	.zero		1


	//   ....[13]....
        /*01b4*/ 	.word	0x00000680
        /*01b8*/ 	.word	0x000000ff
        /*01bc*/ 	.word	0x00000068
        /*01c0*/ 	.short	0x0100
        /*01c2*/ 	.byte	0x05
	.zero		1


	//   ....[14]....
        /*01c4*/ 	.word	0x000007b0
        /*01c8*/ 	.word	0x000000ff
        /*01cc*/ 	.word	0x00000070
        /*01d0*/ 	.short	0x0100
        /*01d2*/ 	.byte	0x06
	.zero		1


	//   ....[15]....
        /*01d4*/ 	.word	0x000007c0
        /*01d8*/ 	.word	0x000000ff
        /*01dc*/ 	.word	0x00000078
        /*01e0*/ 	.short	0x0100
        /*01e2*/ 	.byte	0x06
	.zero		1


	//   ....[16]....
        /*01e4*/ 	.word	0x000008b0
        /*01e8*/ 	.word	0x000000ff
        /*01ec*/ 	.word	0x00000080
        /*01f0*/ 	.short	0x0100
        /*01f2*/ 	.byte	0x05
	.zero		1


	//   ....[17]....
        /*01f4*/ 	.word	0x000008c0
        /*01f8*/ 	.word	0x000000ff
        /*01fc*/ 	.word	0x00000088
        /*0200*/ 	.short	0x0100
        /*0202*/ 	.byte	0x05
	.zero		1


	//   ....[18]....
        /*0204*/ 	.word	0x00000a00
        /*0208*/ 	.word	0x000000ff
        /*020c*/ 	.word	0x00000090
        /*0210*/ 	.short	0x0100
        /*0212*/ 	.byte	0x05
	.zero		1


	//   ....[19]....
        /*0214*/ 	.word	0x00000a10
        /*0218*/ 	.word	0x000000ff
        /*021c*/ 	.word	0x000000a0
        /*0220*/ 	.short	0x0100
        /*0222*/ 	.byte	0x05
	.zero		1


	//   ....[20]....
        /*0224*/ 	.word	0x00000a20
        /*0228*/ 	.word	0x000000ff
        /*022c*/ 	.word	0x00000098
        /*0230*/ 	.short	0x0100
        /*0232*/ 	.byte	0x05
	.zero		1


	//   ....[21]....
        /*0234*/ 	.word	0x00000a30
        /*0238*/ 	.word	0x000000ff
        /*023c*/ 	.word	0x000000a8
        /*0240*/ 	.short	0x0100
        /*0242*/ 	.byte	0x05
	.zero		1


	//   ....[22]....
        /*0244*/ 	.word	0x00000b60
        /*0248*/ 	.word	0x000000ff
        /*024c*/ 	.word	0x000000b0
        /*0250*/ 	.short	0x0100
        /*0252*/ 	.byte	0x06
	.zero		1


	//   ....[23]....
        /*0254*/ 	.word	0x00000b70
        /*0258*/ 	.word	0x000000ff
        /*025c*/ 	.word	0x000000d0
        /*0260*/ 	.short	0x0100
        /*0262*/ 	.byte	0x06
	.zero		1


	//   ....[24]....
        /*0264*/ 	.word	0x00000b80
        /*0268*/ 	.word	0x000000ff
        /*026c*/ 	.word	0x000000b8
        /*0270*/ 	.short	0x0100
        /*0272*/ 	.byte	0x06
	.zero		1


	//   ....[25]....
        /*0274*/ 	.word	0x00000b90
        /*0278*/ 	.word	0x000000ff
        /*027c*/ 	.word	0x000000d8
        /*0280*/ 	.short	0x0100
        /*0282*/ 	.byte	0x06
	.zero		1


	//   ....[26]....
        /*0284*/ 	.word	0x00000ba0
        /*0288*/ 	.word	0x000000ff
        /*028c*/ 	.word	0x000000c0
        /*0290*/ 	.short	0x0100
        /*0292*/ 	.byte	0x06
	.zero		1


	//   ....[27]....
        /*0294*/ 	.word	0x00000bb0
        /*0298*/ 	.word	0x000000ff
        /*029c*/ 	.word	0x000000e0
        /*02a0*/ 	.short	0x0100
        /*02a2*/ 	.byte	0x06
	.zero		1


	//   ....[28]....
        /*02a4*/ 	.word	0x00000bc0
        /*02a8*/ 	.word	0x000000ff
        /*02ac*/ 	.word	0x000000c8
        /*02b0*/ 	.short	0x0100
        /*02b2*/ 	.byte	0x06
	.zero		1


	//   ....[29]....
        /*02b4*/ 	.word	0x00000bd0
        /*02b8*/ 	.word	0x000000ff
        /*02bc*/ 	.word	0x000000e8
        /*02c0*/ 	.short	0x0100
        /*02c2*/ 	.byte	0x06
	.zero		1


	//   ....[30]....
        /*02c4*/ 	.word	0x00000cc0
        /*02c8*/ 	.word	0x000000ff
        /*02cc*/ 	.word	0x000000f0
        /*02d0*/ 	.short	0x0100
        /*02d2*/ 	.byte	0x05
	.zero		1


	//   ....[31]....
        /*02d4*/ 	.word	0x00000cd0
        /*02d8*/ 	.word	0x000000ff
        /*02dc*/ 	.word	0x00000100
        /*02e0*/ 	.short	0x0100
        /*02e2*/ 	.byte	0x05
	.zero		1


	//   ....[32]....
        /*02e4*/ 	.word	0x00000ce0
        /*02e8*/ 	.word	0x000000ff
        /*02ec*/ 	.word	0x000000f8
        /*02f0*/ 	.short	0x0100
        /*02f2*/ 	.byte	0x05
	.zero		1


	//   ....[33]....
        /*02f4*/ 	.word	0x00000cf0
        /*02f8*/ 	.word	0x000000ff
        /*02fc*/ 	.word	0x00000108
        /*0300*/ 	.short	0x0100
        /*0302*/ 	.byte	0x05
	.zero		1


	//   ....[34]....
        /*0304*/ 	.word	0x000015c0
        /*0308*/ 	.word	0x00000003
        /*030c*/ 	.word	0x00000100
        /*0310*/ 	.short	0x010a
        /*0312*/ 	.byte	0xff
	.zero		1


	//   ....[35]....
        /*0314*/ 	.word	0x000015f0
        /*0318*/ 	.word	0x00000003
        /*031c*/ 	.word	0x000000f0
        /*0320*/ 	.short	0x0101
        /*0322*/ 	.byte	0xff
	.zero		1


	//   ....[36]....
        /*0324*/ 	.word	0x000016c0
        /*0328*/ 	.word	0x000000ff
        /*032c*/ 	.word	0x00000038
        /*0330*/ 	.short	0x010a
        /*0332*/ 	.byte	0x08
	.zero		1


	//   ....[37]....
        /*0334*/ 	.word	0x00001760
        /*0338*/ 	.word	0x000000ff
        /*033c*/ 	.word	0x00000038
        /*0340*/ 	.short	0x010a
        /*0342*/ 	.byte	0x21
	.zero		1


	//   ....[38]....
        /*0344*/ 	.word	0x000018b0
        /*0348*/ 	.word	0x000000ff
        /*034c*/ 	.word	0x00000038
        /*0350*/ 	.short	0x010a
        /*0352*/ 	.byte	0x08
	.zero		1


	//   ....[39]....
        /*0354*/ 	.word	0x000019c0
        /*0358*/ 	.word	0x000000ff
        /*035c*/ 	.word	0x00000088
        /*0360*/ 	.short	0x0101
        /*0362*/ 	.byte	0x04
	.zero		1


	//   ....[40]....
        /*0364*/ 	.word	0x000019e0
        /*0368*/ 	.word	0x000000ff
        /*036c*/ 	.word	0x00000038
        /*0370*/ 	.short	0x010a
        /*0372*/ 	.byte	0x08
	.zero		1


	//   ....[41]....
        /*0374*/ 	.word	0x00001a60
        /*0378*/ 	.word	0x000000ff
        /*037c*/ 	.word	0x00000038
        /*0380*/ 	.short	0x010a
        /*0382*/ 	.byte	0x11
	.zero		1


	//   ....[42]....
        /*0384*/ 	.word	0x00001bb0
        /*0388*/ 	.word	0x000000ff
        /*038c*/ 	.word	0x00000038
        /*0390*/ 	.short	0x010a
        /*0392*/ 	.byte	0x08
	.zero		1


	//   ....[43]....
        /*0394*/ 	.word	0x00001cf0
        /*0398*/ 	.word	0x00000002
        /*039c*/ 	.word	0x00000090
        /*03a0*/ 	.short	0x010a
        /*03a2*/ 	.byte	0xff
	.zero		1


	//   ....[44]....
        /*03a4*/ 	.word	0x00001db0
        /*03a8*/ 	.word	0x00000002
        /*03ac*/ 	.word	0x00000000
        /*03b0*/ 	.short	0x0101
        /*03b2*/ 	.byte	0xff
	.zero		1


	//   ....[45]....
        /*03b4*/ 	.word	0x00002310
        /*03b8*/ 	.word	0x000000ff
        /*03bc*/ 	.word	0x00000000
        /*03c0*/ 	.short	0x010a
        /*03c2*/ 	.byte	0x05
	.zero		1


	//   ....[46]....
        /*03c4*/ 	.word	0x000023a0
        /*03c8*/ 	.word	0x000000ff
        /*03cc*/ 	.word	0x00000000
        /*03d0*/ 	.short	0x010a
        /*03d2*/ 	.byte	0x05
	.zero		1


	//   ....[47]....
        /*03d4*/ 	.word	0x00002430
        /*03d8*/ 	.word	0x000000ff
        /*03dc*/ 	.word	0x00000000
        /*03e0*/ 	.short	0x010a
        /*03e2*/ 	.byte	0x05
	.zero		1


	//   ....[48]....
        /*03e4*/ 	.word	0x000024c0
        /*03e8*/ 	.word	0x000000ff
        /*03ec*/ 	.word	0x00000000
        /*03f0*/ 	.short	0x010a
        /*03f2*/ 	.byte	0x05
	.zero		1


	//   ....[49]....
        /*03f4*/ 	.word	0x00002550
        /*03f8*/ 	.word	0x000000ff
        /*03fc*/ 	.word	0x00000000
        /*0400*/ 	.short	0x010a
        /*0402*/ 	.byte	0x05
	.zero		1


	//   ....[50]....
        /*0404*/ 	.word	0x000025e0
        /*0408*/ 	.word	0x000000ff
        /*040c*/ 	.word	0x00000000
        /*0410*/ 	.short	0x010a
        /*0412*/ 	.byte	0x05
	.zero		1


	//   ....[51]....
        /*0414*/ 	.word	0x00002680
        /*0418*/ 	.word	0x00000000
        /*041c*/ 	.word	0x00000000
        /*0420*/ 	.short	0x010a
        /*0422*/ 	.byte	0xff
	.zero		1


	//   ....[52]....
        /*0424*/ 	.word	0x000027a0
        /*0428*/ 	.word	0x00000000
        /*042c*/ 	.word	0x000000f0
        /*0430*/ 	.short	0x010a
        /*0432*/ 	.byte	0xff
	.zero		1


	//   ....[53]....
        /*0434*/ 	.word	0x00002800
        /*0438*/ 	.word	0x00000004
        /*043c*/ 	.word	0x00000000
        /*0440*/ 	.short	0x0101
        /*0442*/ 	.byte	0xff
	.zero		1


	//   ....[54]....
        /*0444*/ 	.word	0x00002820
        /*0448*/ 	.word	0x000000ff
        /*044c*/ 	.word	0x000000a0
        /*0450*/ 	.short	0x010a
        /*0452*/ 	.byte	0x05
	.zero		1


	//   ....[55]....
        /*0454*/ 	.word	0x00002940
        /*0458*/ 	.word	0x00000000
        /*045c*/ 	.word	0x00000090
        /*0460*/ 	.short	0x010a
        /*0462*/ 	.byte	0xff
	.zero		1


	//   ....[56]....
        /*0464*/ 	.word	0x00002a50
        /*0468*/ 	.word	0x00000000
        /*046c*/ 	.word	0x00000000
        /*0470*/ 	.short	0x0101
        /*0472*/ 	.byte	0xff
	.zero		1


	//   ....[57]....
        /*0474*/ 	.word	0x00002ae0
        /*0478*/ 	.word	0x000000ff
        /*047c*/ 	.word	0x000000a0
        /*0480*/ 	.short	0x0106
        /*0482*/ 	.byte	0x05
	.zero		1


	//   ....[58]....
        /*0484*/ 	.word	0x00002b00
        /*0488*/ 	.word	0x000000ff
        /*048c*/ 	.word	0x000000a0
        /*0490*/ 	.short	0x010a
        /*0492*/ 	.byte	0x05
	.zero		1


	//   ....[59]....
        /*0494*/ 	.word	0x00002b90
        /*0498*/ 	.word	0x000000ff
        /*049c*/ 	.word	0x000000a0
        /*04a0*/ 	.short	0x0106
        /*04a2*/ 	.byte	0x04
	.zero		1


	//   ....[60]....
        /*04a4*/ 	.word	0x00002bd0
        /*04a8*/ 	.word	0x00000000
        /*04ac*/ 	.word	0x000000a0
        /*04b0*/ 	.short	0x010a
        /*04b2*/ 	.byte	0xff
	.zero		1


	//   ....[61]....
        /*04b4*/ 	.word	0x000030b0
        /*04b8*/ 	.word	0x00000000
        /*04bc*/ 	.word	0x00000090
        /*04c0*/ 	.short	0x010a
        /*04c2*/ 	.byte	0xff
	.zero		1


	//   ....[62]....
        /*04c4*/ 	.word	0x000031b0
        /*04c8*/ 	.word	0x00000003
        /*04cc*/ 	.word	0x00000000
        /*04d0*/ 	.short	0x0101
        /*04d2*/ 	.byte	0xff
	.zero		1


	//   ....[63]....
        /*04d4*/ 	.word	0x000031c0
        /*04d8*/ 	.word	0x000000ff
        /*04dc*/ 	.word	0x00000000
        /*04e0*/ 	.short	0x010a
        /*04e2*/ 	.byte	0x04
	.zero		1


	//   ....[64]....
        /*04e4*/ 	.word	0x000031e0
        /*04e8*/ 	.word	0x000000ff
        /*04ec*/ 	.word	0x000000d0
        /*04f0*/ 	.short	0x010a
        /*04f2*/ 	.byte	0x09
	.zero		1


	//   ....[65]....
        /*04f4*/ 	.word	0x000032c0
        /*04f8*/ 	.word	0x000000ff
        /*04fc*/ 	.word	0x00000000
        /*0500*/ 	.short	0x010a
        /*0502*/ 	.byte	0x07
	.zero		1


	//   ....[66]....
        /*0504*/ 	.word	0x000033f0
        /*0508*/ 	.word	0x000000ff
        /*050c*/ 	.word	0x00000000
        /*0510*/ 	.short	0x010a
        /*0512*/ 	.byte	0x04
	.zero		1


	//   ....[67]....
        /*0514*/ 	.word	0x000035a0
        /*0518*/ 	.word	0x000000ff
        /*051c*/ 	.word	0x00000000
        /*0520*/ 	.short	0x010a
        /*0522*/ 	.byte	0x05
	.zero		1


	//   ....[68]....
        /*0524*/ 	.word	0x00003630
        /*0528*/ 	.word	0x000000ff
        /*052c*/ 	.word	0x00000000
        /*0530*/ 	.short	0x010a
        /*0532*/ 	.byte	0x05
	.zero		1


	//   ....[69]....
        /*0534*/ 	.word	0x000036c0
        /*0538*/ 	.word	0x000000ff
        /*053c*/ 	.word	0x00000000
        /*0540*/ 	.short	0x010a
        /*0542*/ 	.byte	0x05
	.zero		1


	//   ....[70]....
        /*0544*/ 	.word	0x00003750
        /*0548*/ 	.word	0x000000ff
        /*054c*/ 	.word	0x00000000
        /*0550*/ 	.short	0x010a
        /*0552*/ 	.byte	0x07
	.zero		1


	//   ....[71]....
        /*0554*/ 	.word	0x00003b90
        /*0558*/ 	.word	0x00000000
        /*055c*/ 	.word	0x00000090
        /*0560*/ 	.short	0x010a
        /*0562*/ 	.byte	0xff
	.zero		1


	//   ....[72]....
        /*0564*/ 	.word	0x00003c80
        /*0568*/ 	.word	0x00000000
        /*056c*/ 	.word	0x00000000
        /*0570*/ 	.short	0x0101
        /*0572*/ 	.byte	0xff
	.zero		1


	//   ....[73]....
        /*0574*/ 	.word	0x00003fa0
        /*0578*/ 	.word	0x000000ff
        /*057c*/ 	.word	0x00000088
        /*0580*/ 	.short	0x010a
        /*0582*/ 	.byte	0x06
	.zero		1


	//   ....[74]....
        /*0584*/ 	.word	0x00004120
        /*0588*/ 	.word	0x000000ff
        /*058c*/ 	.word	0x00000078
        /*0590*/ 	.short	0x010a
        /*0592*/ 	.byte	0x06
	.zero		1


	//   ....[75]....
        /*0594*/ 	.word	0x00004450
        /*0598*/ 	.word	0x000000ff
        /*059c*/ 	.word	0x00000070
        /*05a0*/ 	.short	0x010b
        /*05a2*/ 	.byte	0x06
	.zero		1


	//   ....[76]....
        /*05a4*/ 	.word	0x00004470
        /*05a8*/ 	.word	0x000000ff
        /*05ac*/ 	.word	0x00000000
        /*05b0*/ 	.short	0x0101
        /*05b2*/ 	.byte	0x25
	.zero		1


	//   ....[77]....
        /*05b4*/ 	.word	0x000044b0
        /*05b8*/ 	.word	0x00000000
        /*05bc*/ 	.word	0x00000078
        /*05c0*/ 	.short	0x010a
        /*05c2*/ 	.byte	0xff
	.zero		1


	//   ....[78]....
        /*05c4*/ 	.word	0x000047e0
        /*05c8*/ 	.word	0x00000000
        /*05cc*/ 	.word	0x00000090
        /*05d0*/ 	.short	0x010a
        /*05d2*/ 	.byte	0xff
	.zero		1


	//   ....[79]....
        /*05d4*/ 	.word	0x000048f0
        /*05d8*/ 	.word	0x00000000
        /*05dc*/ 	.word	0x00000000
        /*05e0*/ 	.short	0x0101
        /*05e2*/ 	.byte	0xff
	.zero		1


	//   ....[80]....
        /*05e4*/ 	.word	0x00005290
        /*05e8*/ 	.word	0x000000ff
        /*05ec*/ 	.word	0x00000070
        /*05f0*/ 	.short	0x010a
        /*05f2*/ 	.byte	0x2b
	.zero		1


	//   ....[81]....
        /*05f4*/ 	.word	0x000052a0
        /*05f8*/ 	.word	0x0000009c
        /*05fc*/ 	.word	0x000000b0
        /*0600*/ 	.short	0x010a
        /*0602*/ 	.byte	0xff
	.zero		1


	//   ....[82]....
        /*0604*/ 	.word	0x00005430
        /*0608*/ 	.word	0x000000ff
        /*060c*/ 	.word	0x00000070
        /*0610*/ 	.short	0x010a
        /*0612*/ 	.byte	0x2b
	.zero		1


	//   ....[83]....
        /*0614*/ 	.word	0x00005530
        /*0618*/ 	.word	0x000000ff
        /*061c*/ 	.word	0x00000000
        /*0620*/ 	.short	0x0101
        /*0622*/ 	.byte	0x04
	.zero		1


	//   ....[84]....
        /*0624*/ 	.word	0x00005590
        /*0628*/ 	.word	0x0000009c
        /*062c*/ 	.word	0x000000b0
        /*0630*/ 	.short	0x010a
        /*0632*/ 	.byte	0xff
	.zero		1


	//   ....[85]....
        /*0634*/ 	.word	0x00005950
        /*0638*/ 	.word	0x000000ff
        /*063c*/ 	.word	0x00000000
        /*0640*/ 	.short	0x0101
        /*0642*/ 	.byte	0x05
	.zero		1


	//   ....[86]....
        /*0644*/ 	.word	0x00006a00
        /*0648*/ 	.word	0x00000003
        /*064c*/ 	.word	0x00000100
        /*0650*/ 	.short	0x010a
        /*0652*/ 	.byte	0xff
	.zero		1


	//   ....[87]....
        /*0654*/ 	.word	0x00006a60
        /*0658*/ 	.word	0x00000002
        /*065c*/ 	.word	0x00000038
        /*0660*/ 	.short	0x010a
        /*0662*/ 	.byte	0xff
	.zero		1


	//   ....[88]....
        /*0664*/ 	.word	0x00006ac0
        /*0668*/ 	.word	0x00000002
        /*066c*/ 	.word	0x00000038
        /*0670*/ 	.short	0x010a
        /*0672*/ 	.byte	0xff
	.zero		1


	//   ....[89]....
        /*0674*/ 	.word	0x00006b10
        /*0678*/ 	.word	0x00000002
        /*067c*/ 	.word	0x00000090
        /*0680*/ 	.short	0x010a
        /*0682*/ 	.byte	0xff
	.zero		1


	//   ....[90]....
        /*0684*/ 	.word	0x00006b70
        /*0688*/ 	.word	0x00000000
        /*068c*/ 	.word	0x00000000
        /*0690*/ 	.short	0x010a
        /*0692*/ 	.byte	0xff
	.zero		1


	//   ....[91]....
        /*0694*/ 	.word	0x00006bd0
        /*0698*/ 	.word	0x00000000
        /*069c*/ 	.word	0x00000000
        /*06a0*/ 	.short	0x010a
        /*06a2*/ 	.byte	0xff
	.zero		1


	//   ....[92]....
        /*06a4*/ 	.word	0x00006c30
        /*06a8*/ 	.word	0x00000000
        /*06ac*/ 	.word	0x00000000
        /*06b0*/ 	.short	0x010a
        /*06b2*/ 	.byte	0xff
	.zero		1


	//   ....[93]....
        /*06b4*/ 	.word	0x00006c90
        /*06b8*/ 	.word	0x00000000
        /*06bc*/ 	.word	0x00000000
        /*06c0*/ 	.short	0x010a
        /*06c2*/ 	.byte	0xff
	.zero		1


	//   ....[94]....
        /*06c4*/ 	.word	0x00006cf0
        /*06c8*/ 	.word	0x00000000
        /*06cc*/ 	.word	0x00000000
        /*06d0*/ 	.short	0x010a
        /*06d2*/ 	.byte	0xff
	.zero		1


	//   ....[95]....
        /*06d4*/ 	.word	0x00006d50
        /*06d8*/ 	.word	0x00000000
        /*06dc*/ 	.word	0x00000000
        /*06e0*/ 	.short	0x010a
        /*06e2*/ 	.byte	0xff
	.zero		1


	//   ....[96]....
        /*06e4*/ 	.word	0x00006da0
        /*06e8*/ 	.word	0x00000000
        /*06ec*/ 	.word	0x000000f0
        /*06f0*/ 	.short	0x010a
        /*06f2*/ 	.byte	0xff
	.zero		1


	//   ....[97]....
        /*06f4*/ 	.word	0x00006e00
        /*06f8*/ 	.word	0x00000000
        /*06fc*/ 	.word	0x000000a0
        /*0700*/ 	.short	0x010a
        /*0702*/ 	.byte	0xff
	.zero		1


	//   ....[98]....
        /*0704*/ 	.word	0x00006e50
        /*0708*/ 	.word	0x00000000
        /*070c*/ 	.word	0x00000090
        /*0710*/ 	.short	0x010a
        /*0712*/ 	.byte	0xff
	.zero		1


	//   ....[99]....
        /*0714*/ 	.word	0x00006eb0
        /*0718*/ 	.word	0x00000000
        /*071c*/ 	.word	0x000000a0
        /*0720*/ 	.short	0x010a
        /*0722*/ 	.byte	0xff
	.zero		1


	//   ....[100]....
        /*0724*/ 	.word	0x00006f00
        /*0728*/ 	.word	0x00000000
        /*072c*/ 	.word	0x00000090
        /*0730*/ 	.short	0x010a
        /*0732*/ 	.byte	0xff
	.zero		1


	//   ....[101]....
        /*0734*/ 	.word	0x00006f60
        /*0738*/ 	.word	0x00000003
        /*073c*/ 	.word	0x000000d0
        /*0740*/ 	.short	0x010a
        /*0742*/ 	.byte	0xff
	.zero		1


	//   ....[102]....
        /*0744*/ 	.word	0x00006fc0
        /*0748*/ 	.word	0x00000000
        /*074c*/ 	.word	0x00000000
        /*0750*/ 	.short	0x010a
        /*0752*/ 	.byte	0xff
	.zero		1


	//   ....[103]....
        /*0754*/ 	.word	0x00007020
        /*0758*/ 	.word	0x00000000
        /*075c*/ 	.word	0x00000000
        /*0760*/ 	.short	0x010a
        /*0762*/ 	.byte	0xff
	.zero		1


	//   ....[104]....
        /*0764*/ 	.word	0x00007080
        /*0768*/ 	.word	0x00000000
        /*076c*/ 	.word	0x00000000
        /*0770*/ 	.short	0x010a
        /*0772*/ 	.byte	0xff
	.zero		1


	//   ....[105]....
        /*0774*/ 	.word	0x000070e0
        /*0778*/ 	.word	0x00000000
        /*077c*/ 	.word	0x00000000
        /*0780*/ 	.short	0x010a
        /*0782*/ 	.byte	0xff
	.zero		1


	//   ....[106]....
        /*0784*/ 	.word	0x00007140
        /*0788*/ 	.word	0x00000000
        /*078c*/ 	.word	0x00000000
        /*0790*/ 	.short	0x010a
        /*0792*/ 	.byte	0xff
	.zero		1


	//   ....[107]....
        /*0794*/ 	.word	0x00007190
        /*0798*/ 	.word	0x00000000
        /*079c*/ 	.word	0x00000090
        /*07a0*/ 	.short	0x010a
        /*07a2*/ 	.byte	0xff
	.zero		1


	//   ....[108]....
        /*07a4*/ 	.word	0x000071f0
        /*07a8*/ 	.word	0x00000000
        /*07ac*/ 	.word	0x00000088
        /*07b0*/ 	.short	0x010a
        /*07b2*/ 	.byte	0xff
	.zero		1


	//   ....[109]....
        /*07b4*/ 	.word	0x00007250
        /*07b8*/ 	.word	0x00000003
        /*07bc*/ 	.word	0x00000078
        /*07c0*/ 	.short	0x010a
        /*07c2*/ 	.byte	0xff
	.zero		1


	//   ....[110]....
        /*07c4*/ 	.word	0x000072a0
        /*07c8*/ 	.word	0x00000000
        /*07cc*/ 	.word	0x00000090
        /*07d0*/ 	.short	0x010a
        /*07d2*/ 	.byte	0xff
	.zero		1


	//   ....[111]....
        /*07d4*/ 	.word	0x00007300
        /*07d8*/ 	.word	0x00000000
        /*07dc*/ 	.word	0x00000070
        /*07e0*/ 	.short	0x010a
        /*07e2*/ 	.byte	0xff
	.zero		1


	//   ....[112]....
        /*07e4*/ 	.word	0x00007350
        /*07e8*/ 	.word	0x0000009c
        /*07ec*/ 	.word	0x000000b0
        /*07f0*/ 	.short	0x010a
        /*07f2*/ 	.byte	0xff
	.zero		1


	//----- nvinfo : EIATTR_NUM_MBARRIERS
	.align		4
.L_47:
        /*07f4*/ 	.byte	0x03, 0x38
        /*07f6*/ 	.short	0x0022


	//----- nvinfo : EIATTR_EXIT_INSTR_OFFSETS
	.align		4
        /*07f8*/ 	.byte	0x04, 0x1c
        /*07fa*/ 	.short	(.L_49 - .L_48)


	//   ....[0]....
.L_48:
        /*07fc*/ 	.word	0x000026b0


	//   ....[1]....
        /*0800*/ 	.word	0x00002ba0


	//   ....[2]....
        /*0804*/ 	.word	0x00002c00


	//   ....[3]....
        /*0808*/ 	.word	0x000039b0


	//   ....[4]....
        /*080c*/ 	.word	0x000044e0


	//   ....[5]....
        /*0810*/ 	.word	0x00004520


	//   ....[6]....
        /*0814*/ 	.word	0x000069f0


	//----- nvinfo : EIATTR_MAX_THREADS
	.align		4
.L_49:
        /*0818*/ 	.byte	0x04, 0x05
        /*081a*/ 	.short	(.L_51 - .L_50)
.L_50:
        /*081c*/ 	.word	0x00000100
        /*0820*/ 	.word	0x00000001
        /*0824*/ 	.word	0x00000001


	//----- nvinfo : EIATTR_CRS_STACK_SIZE
	.align		4
.L_51:
        /*0828*/ 	.byte	0x04, 0x1e
        /*082a*/ 	.short	(.L_53 - .L_52)
.L_52:
        /*082c*/ 	.word	0x00000000


	//----- nvinfo : EIATTR_CBANK_PARAM_SIZE
	.align		4
.L_53:
        /*0830*/ 	.byte	0x03, 0x19
        /*0832*/ 	.short	0x0800


	//----- nvinfo : EIATTR_PARAM_CBANK
	.align		4
        /*0834*/ 	.byte	0x04, 0x0a
        /*0836*/ 	.short	(.L_55 - .L_54)
	.align		4
.L_54:
        /*0838*/ 	.word	index@(.nv.constant0._ZN7cutlass13device_kernelINS_4gemm6kernel13GemmUniversalIN4cute5tupleIJiiiiEEENS1_10collective13CollectiveMmaINS1_35MainloopSm100TmaUmmaWarpSpecializedILi7ELi2ELi4ENS5_IJNS4_1CILi1EEESB_SB_EEEEENS5_IJNSA_ILi128EEENSA_ILi64EEENSA_ILi32EEEEEENS_12float_e5m2_tENS5_IJlSB_lEEESI_SJ_NS4_8TiledMMAINS4_8MMA_AtomIJNS4_10MMA_TraitsINS4_19SM100_MMA_F8F6F4_SSEJSI_SI_fSE_SF_NS4_17integral_constantINS4_4UMMA5MajorELSQ_0EEESR_NSO_INSP_7ScaleInELSS_0EEEST_EEEEEENS4_6LayoutISC_NS5_IJNSA_ILi0EEESX_SX_EEEEENS5_IJNS4_10UnderscoreES10_S10_EEEEENS4_13SM90_TMA_LOADENS4_14ComposedLayoutINS4_7SwizzleILi1ELi4ELi3EEENS4_18smem_ptr_flag_bitsILi8EEENSW_INS5_IJNSA_ILi8EEESG_EEENS5_IJSG_SB_EEEEEEEvNS4_8identityES13_S1D_vS1E_EENS_8epilogue10collective18CollectiveEpilogueINS1G_23Sm100TmaWarpSpecializedILi1ELi1ELi64ELb0ELb0EEEJSH_NS5_IJNSW_ISE_SB_EENSW_ISF_SB_EEEEESI_SJ_SI_SJ_NS1G_6fusion15FusionCallbacksIS1K_NS1O_17LinearCombinationISI_fSI_fLNS_15FloatRoundStyleE2EEESH_S1N_JEEENS4_5SM1004TMEM4LOAD26SM100_TMEM_LOAD_32dp32b64xES13_NS14_INS15_ILi2ELi4ELi3EEES18_NSW_INS5_IJS19_SF_EEENS5_IJSF_SB_EEEEEEENS4_39AutoVectorizingCopyWithAssumedAlignmentILi128EEENS4_14SM90_TMA_STOREES22_S24_S24_EEEvvEEEEvNT_6ParamsE)
        /*083c*/ 	.short	0x0380
        /*083e*/ 	.short	0x0800


	//----- nvinfo : EIATTR_SW_WAR
	.align		4
.L_55:
        /*0840*/ 	.byte	0x04, 0x36
        /*0842*/ 	.short	(.L_57 - .L_56)
.L_56:
        /*0844*/ 	.word	0x00000008
.L_57:


//--------------------- .nv.callgraph             --------------------------
	.section	.nv.callgraph,"",@"SHT_CUDA_CALLGRAPH"
	.align	4
	.sectionentsize	8
	.align		4
        /*0000*/ 	.word	0x00000000
	.align		4
        /*0004*/ 	.word	0xffffffff
	.align		4
        /*0008*/ 	.word	index@(_ZN7cutlass13device_kernelINS_4gemm6kernel13GemmUniversalIN4cute5tupleIJiiiiEEENS1_10collective13CollectiveMmaINS1_35MainloopSm100TmaUmmaWarpSpecializedILi7ELi2ELi4ENS5_IJNS4_1CILi1EEESB_SB_EEEEENS5_IJNSA_ILi128EEENSA_ILi64EEENSA_ILi32EEEEEENS_12float_e5m2_tENS5_IJlSB_lEEESI_SJ_NS4_8TiledMMAINS4_8MMA_AtomIJNS4_10MMA_TraitsINS4_19SM100_MMA_F8F6F4_SSEJSI_SI_fSE_SF_NS4_17integral_constantINS4_4UMMA5MajorELSQ_0EEESR_NSO_INSP_7ScaleInELSS_0EEEST_EEEEEENS4_6LayoutISC_NS5_IJNSA_ILi0EEESX_SX_EEEEENS5_IJNS4_10UnderscoreES10_S10_EEEEENS4_13SM90_TMA_LOADENS4_14ComposedLayoutINS4_7SwizzleILi1ELi4ELi3EEENS4_18smem_ptr_flag_bitsILi8EEENSW_INS5_IJNSA_ILi8EEESG_EEENS5_IJSG_SB_EEEEEEEvNS4_8identityES13_S1D_vS1E_EENS_8epilogue10collective18CollectiveEpilogueINS1G_23Sm100TmaWarpSpecializedILi1ELi1ELi64ELb0ELb0EEEJSH_NS5_IJNSW_ISE_SB_EENSW_ISF_SB_EEEEESI_SJ_SI_SJ_NS1G_6fusion15FusionCallbacksIS1K_NS1O_17LinearCombinationISI_fSI_fLNS_15FloatRoundStyleE2EEESH_S1N_JEEENS4_5SM1004TMEM4LOAD26SM100_TMEM_LOAD_32dp32b64xES13_NS14_INS15_ILi2ELi4ELi3EEES18_NSW_INS5_IJS19_SF_EEENS5_IJSF_SB_EEEEEEENS4_39AutoVectorizingCopyWithAssumedAlignmentILi128EEENS4_14SM90_TMA_STOREES22_S24_S24_EEEvvEEEEvNT_6ParamsE)
	.align		4
        /*000c*/ 	.word	index@(__assertfail)
	.align		4
        /*0010*/ 	.word	0x00000000
	.align		4
        /*0014*/ 	.word	0xfffffffe
	.align		4
        /*0018*/ 	.word	0x00000000
	.align		4
        /*001c*/ 	.word	0xfffffffd
	.align		4
        /*0020*/ 	.word	0x00000000
	.align		4
        /*0024*/ 	.word	0xfffffffc


//--------------------- .nv.constant4             --------------------------
	.section	.nv.constant4,"a",@progbits
	.align	8
	.align		8
.nv.constant4:
        /*0000*/ 	.dword	__assertfail
	.align		8
        /*0008*/ 	.dword	__unnamed_1
	.align		8
        /*0010*/ 	.dword	__unnamed_2
	.align		8
        /*0018*/ 	.dword	_ZN40_INTERNAL_f9e10ed0_4_k_cu_aaf30e74_324064cuda3std3__45__cpo5beginE
	.align		8
        /*0020*/ 	.dword	_ZN40_INTERNAL_f9e10ed0_4_k_cu_aaf30e74_324064cuda3std3__45__cpo3endE
	.align		8
        /*0028*/ 	.dword	_ZN40_INTERNAL_f9e10ed0_4_k_cu_aaf30e74_324064cuda3std3__45__cpo6cbeginE
	.align		8
        /*0030*/ 	.dword	_ZN40_INTERNAL_f9e10ed0_4_k_cu_aaf30e74_324064cuda3std3__45__cpo4cendE
	.align		8
        /*0038*/ 	.dword	_ZN40_INTERNAL_f9e10ed0_4_k_cu_aaf30e74_324064cuda3std3__442_GLOBAL__N__f9e10ed0_4_k_cu_aaf30e74_324066ignoreE
	.align		8
        /*0040*/ 	.dword	_ZN40_INTERNAL_f9e10ed0_4_k_cu_aaf30e74_324064cuda3std3__419piecewise_constructE
	.align		8
        /*0048*/ 	.dword	_ZN40_INTERNAL_f9e10ed0_4_k_cu_aaf30e74_324064cuda3std3__48in_placeE
	.align		8
        /*0050*/ 	.dword	_ZN40_INTERNAL_f9e10ed0_4_k_cu_aaf30e74_324064cuda3std6ranges3__45__cpo4swapE
	.align		8
        /*0058*/ 	.dword	_ZN40_INTERNAL_f9e10ed0_4_k_cu_aaf30e74_324064cuda3std6ranges3__45__cpo9iter_moveE
	.align		8
        /*0060*/ 	.dword	_ZN40_INTERNAL_f9e10ed0_4_k_cu_aaf30e74_324064cute7productE
	.align		8
        /*0068*/ 	.dword	_ZN40_INTERNAL_f9e10ed0_4_k_cu_aaf30e74_324064cute1_E
	.align		8
        /*0070*/ 	.dword	$str$25
	.align		8
        /*0078*/ 	.dword	$str$26
	.align		8
        /*0080*/ 	.dword	$str$27
	.align		8
        /*0088*/ 	.dword	$str$28


//--------------------- .text._ZN7cutlass13device_kernelINS_4gemm6kernel13GemmUniversalIN4cute5tupleIJiiiiEEENS1_10collective13CollectiveMmaINS1_35MainloopSm100TmaUmmaWarpSpecializedILi7ELi2ELi4ENS5_IJNS4_1CILi1EEESB_SB_EEEEENS5_IJNSA_ILi128EEENSA_ILi64EEENSA_ILi32EEEEEENS_12float_e5m2_tENS5_IJlSB_lEEESI_SJ_NS4_8TiledMMAINS4_8MMA_AtomIJNS4_10MMA_TraitsINS4_19SM100_MMA_F8F6F4_SSEJSI_SI_fSE_SF_NS4_17integral_constantINS4_4UMMA5MajorELSQ_0EEESR_NSO_INSP_7ScaleInELSS_0EEEST_EEEEEENS4_6LayoutISC_NS5_IJNSA_ILi0EEESX_SX_EEEEENS5_IJNS4_10UnderscoreES10_S10_EEEEENS4_13SM90_TMA_LOADENS4_14ComposedLayoutINS4_7SwizzleILi1ELi4ELi3EEENS4_18smem_ptr_flag_bitsILi8EEENSW_INS5_IJNSA_ILi8EEESG_EEENS5_IJSG_SB_EEEEEEEvNS4_8identityES13_S1D_vS1E_EENS_8epilogue10collective18CollectiveEpilogueINS1G_23Sm100TmaWarpSpecializedILi1ELi1ELi64ELb0ELb0EEEJSH_NS5_IJNSW_ISE_SB_EENSW_ISF_SB_EEEEESI_SJ_SI_SJ_NS1G_6fusion15FusionCallbacksIS1K_NS1O_17LinearCombinationISI_fSI_fLNS_15FloatRoundStyleE2EEESH_S1N_JEEENS4_5SM1004TMEM4LOAD26SM100_TMEM_LOAD_32dp32b64xES13_NS14_INS15_ILi2ELi4ELi3EEES18_NSW_INS5_IJS19_SF_EEENS5_IJSF_SB_EEEEEEENS4_39AutoVectorizingCopyWithAssumedAlignmentILi128EEENS4_14SM90_TMA_STOREES22_S24_S24_EEEvvEEEEvNT_6ParamsE --------------------------
	.section	.text._ZN7cutlass13device_kernelINS_4gemm6kernel13GemmUniversalIN4cute5tupleIJiiiiEEENS1_10collective13CollectiveMmaINS1_35MainloopSm100TmaUmmaWarpSpecializedILi7ELi2ELi4ENS5_IJNS4_1CILi1EEESB_SB_EEEEENS5_IJNSA_ILi128EEENSA_ILi64EEENSA_ILi32EEEEEENS_12float_e5m2_tENS5_IJlSB_lEEESI_SJ_NS4_8TiledMMAINS4_8MMA_AtomIJNS4_10MMA_TraitsINS4_19SM100_MMA_F8F6F4_SSEJSI_SI_fSE_SF_NS4_17integral_constantINS4_4UMMA5MajorELSQ_0EEESR_NSO_INSP_7ScaleInELSS_0EEEST_EEEEEENS4_6LayoutISC_NS5_IJNSA_ILi0EEESX_SX_EEEEENS5_IJNS4_10UnderscoreES10_S10_EEEEENS4_13SM90_TMA_LOADENS4_14ComposedLayoutINS4_7SwizzleILi1ELi4ELi3EEENS4_18smem_ptr_flag_bitsILi8EEENSW_INS5_IJNSA_ILi8EEESG_EEENS5_IJSG_SB_EEEEEEEvNS4_8identityES13_S1D_vS1E_EENS_8epilogue10collective18CollectiveEpilogueINS1G_23Sm100TmaWarpSpecializedILi1ELi1ELi64ELb0ELb0EEEJSH_NS5_IJNSW_ISE_SB_EENSW_ISF_SB_EEEEESI_SJ_SI_SJ_NS1G_6fusion15FusionCallbacksIS1K_NS1O_17LinearCombinationISI_fSI_fLNS_15FloatRoundStyleE2EEESH_S1N_JEEENS4_5SM1004TMEM4LOAD26SM100_TMEM_LOAD_32dp32b64xES13_NS14_INS15_ILi2ELi4ELi3EEES18_NSW_INS5_IJS19_SF_EEENS5_IJSF_SB_EEEEEEENS4_39AutoVectorizingCopyWithAssumedAlignmentILi128EEENS4_14SM90_TMA_STOREES22_S24_S24_EEEvvEEEEvNT_6ParamsE,"ax",@progbits
	.align	128
.text._ZN7cutlass13device_kernelINS_4gemm6kernel13GemmUniversalIN4cute5tupleIJiiiiEEENS1_10collective13CollectiveMmaINS1_35MainloopSm100TmaUmmaWarpSpecializedILi7ELi2ELi4ENS5_IJNS4_1CILi1EEESB_SB_EEEEENS5_IJNSA_ILi128EEENSA_ILi64EEENSA_ILi32EEEEEENS_12float_e5m2_tENS5_IJlSB_lEEESI_SJ_NS4_8TiledMMAINS4_8MMA_AtomIJNS4_10MMA_TraitsINS4_19SM100_MMA_F8F6F4_SSEJSI_SI_fSE_SF_NS4_17integral_constantINS4_4UMMA5MajorELSQ_0EEESR_NSO_INSP_7ScaleInELSS_0EEEST_EEEEEENS4_6LayoutISC_NS5_IJNSA_ILi0EEESX_SX_EEEEENS5_IJNS4_10UnderscoreES10_S10_EEEEENS4_13SM90_TMA_LOADENS4_14ComposedLayoutINS4_7SwizzleILi1ELi4ELi3EEENS4_18smem_ptr_flag_bitsILi8EEENSW_INS5_IJNSA_ILi8EEESG_EEENS5_IJSG_SB_EEEEEEEvNS4_8identityES13_S1D_vS1E_EENS_8epilogue10collective18CollectiveEpilogueINS1G_23Sm100TmaWarpSpecializedILi1ELi1ELi64ELb0ELb0EEEJSH_NS5_IJNSW_ISE_SB_EENSW_ISF_SB_EEEEESI_SJ_SI_SJ_NS1G_6fusion15FusionCallbacksIS1K_NS1O_17LinearCombinationISI_fSI_fLNS_15FloatRoundStyleE2EEESH_S1N_JEEENS4_5SM1004TMEM4LOAD26SM100_TMEM_LOAD_32dp32b64xES13_NS14_INS15_ILi2ELi4ELi3EEES18_NSW_INS5_IJS19_SF_EEENS5_IJSF_SB_EEEEEEENS4_39AutoVectorizingCopyWithAssumedAlignmentILi128EEENS4_14SM90_TMA_STOREES22_S24_S24_EEEvvEEEEvNT_6ParamsE:
        .type           _ZN7cutlass13device_kernelINS_4gemm6kernel13GemmUniversalIN4cute5tupleIJiiiiEEENS1_10collective13CollectiveMmaINS1_35MainloopSm100TmaUmmaWarpSpecializedILi7ELi2ELi4ENS5_IJNS4_1CILi1EEESB_SB_EEEEENS5_IJNSA_ILi128EEENSA_ILi64EEENSA_ILi32EEEEEENS_12float_e5m2_tENS5_IJlSB_lEEESI_SJ_NS4_8TiledMMAINS4_8MMA_AtomIJNS4_10MMA_TraitsINS4_19SM100_MMA_F8F6F4_SSEJSI_SI_fSE_SF_NS4_17integral_constantINS4_4UMMA5MajorELSQ_0EEESR_NSO_INSP_7ScaleInELSS_0EEEST_EEEEEENS4_6LayoutISC_NS5_IJNSA_ILi0EEESX_SX_EEEEENS5_IJNS4_10UnderscoreES10_S10_EEEEENS4_13SM90_TMA_LOADENS4_14ComposedLayoutINS4_7SwizzleILi1ELi4ELi3EEENS4_18smem_ptr_flag_bitsILi8EEENSW_INS5_IJNSA_ILi8EEESG_EEENS5_IJSG_SB_EEEEEEEvNS4_8identityES13_S1D_vS1E_EENS_8epilogue10collective18CollectiveEpilogueINS1G_23Sm100TmaWarpSpecializedILi1ELi1ELi64ELb0ELb0EEEJSH_NS5_IJNSW_ISE_SB_EENSW_ISF_SB_EEEEESI_SJ_SI_SJ_NS1G_6fusion15FusionCallbacksIS1K_NS1O_17LinearCombinationISI_fSI_fLNS_15FloatRoundStyleE2EEESH_S1N_JEEENS4_5SM1004TMEM4LOAD26SM100_TMEM_LOAD_32dp32b64xES13_NS14_INS15_ILi2ELi4ELi3EEES18_NSW_INS5_IJS19_SF_EEENS5_IJSF_SB_EEEEEEENS4_39AutoVectorizingCopyWithAssumedAlignmentILi128EEENS4_14SM90_TMA_STOREES22_S24_S24_EEEvvEEEEvNT_6ParamsE,@function
        .size           _ZN7cutlass13device_kernelINS_4gemm6kernel13GemmUniversalIN4cute5tupleIJiiiiEEENS1_10collective13CollectiveMmaINS1_35MainloopSm100TmaUmmaWarpSpecializedILi7ELi2ELi4ENS5_IJNS4_1CILi1EEESB_SB_EEEEENS5_IJNSA_ILi128EEENSA_ILi64EEENSA_ILi32EEEEEENS_12float_e5m2_tENS5_IJlSB_lEEESI_SJ_NS4_8TiledMMAINS4_8MMA_AtomIJNS4_10MMA_TraitsINS4_19SM100_MMA_F8F6F4_SSEJSI_SI_fSE_SF_NS4_17integral_constantINS4_4UMMA5MajorELSQ_0EEESR_NSO_INSP_7ScaleInELSS_0EEEST_EEEEEENS4_6LayoutISC_NS5_IJNSA_ILi0EEESX_SX_EEEEENS5_IJNS4_10UnderscoreES10_S10_EEEEENS4_13SM90_TMA_LOADENS4_14ComposedLayoutINS4_7SwizzleILi1ELi4ELi3EEENS4_18smem_ptr_flag_bitsILi8EEENSW_INS5_IJNSA_ILi8EEESG_EEENS5_IJSG_SB_EEEEEEEvNS4_8identityES13_S1D_vS1E_EENS_8epilogue10collective18CollectiveEpilogueINS1G_23Sm100TmaWarpSpecializedILi1ELi1ELi64ELb0ELb0EEEJSH_NS5_IJNSW_ISE_SB_EENSW_ISF_SB_EEEEESI_SJ_SI_SJ_NS1G_6fusion15FusionCallbacksIS1K_NS1O_17LinearCombinationISI_fSI_fLNS_15FloatRoundStyleE2EEESH_S1N_JEEENS4_5SM1004TMEM4LOAD26SM100_TMEM_LOAD_32dp32b64xES13_NS14_INS15_ILi2ELi4ELi3EEES18_NSW_INS5_IJS19_SF_EEENS5_IJSF_SB_EEEEEEENS4_39AutoVectorizingCopyWithAssumedAlignmentILi128EEENS4_14SM90_TMA_STOREES22_S24_S24_EEEvvEEEEvNT_6ParamsE,(.L_x_137 - _ZN7cutlass13device_kernelINS_4gemm6kernel13GemmUniversalIN4cute5tupleIJiiiiEEENS1_10collective13CollectiveMmaINS1_35MainloopSm100TmaUmmaWarpSpecializedILi7ELi2ELi4ENS5_IJNS4_1CILi1EEESB_SB_EEEEENS5_IJNSA_ILi128EEENSA_ILi64EEENSA_ILi32EEEEEENS_12float_e5m2_tENS5_IJlSB_lEEESI_SJ_NS4_8TiledMMAINS4_8MMA_AtomIJNS4_10MMA_TraitsINS4_19SM100_MMA_F8F6F4_SSEJSI_SI_fSE_SF_NS4_17integral_constantINS4_4UMMA5MajorELSQ_0EEESR_NSO_INSP_7ScaleInELSS_0EEEST_EEEEEENS4_6LayoutISC_NS5_IJNSA_ILi0EEESX_SX_EEEEENS5_IJNS4_10UnderscoreES10_S10_EEEEENS4_13SM90_TMA_LOADENS4_14ComposedLayoutINS4_7SwizzleILi1ELi4ELi3EEENS4_18smem_ptr_flag_bitsILi8EEENSW_INS5_IJNSA_ILi8EEESG_EEENS5_IJSG_SB_EEEEEEEvNS4_8identityES13_S1D_vS1E_EENS_8epilogue10collective18CollectiveEpilogueINS1G_23Sm100TmaWarpSpecializedILi1ELi1ELi64ELb0ELb0EEEJSH_NS5_IJNSW_ISE_SB_EENSW_ISF_SB_EEEEESI_SJ_SI_SJ_NS1G_6fusion15FusionCallbacksIS1K_NS1O_17LinearCombinationISI_fSI_fLNS_15FloatRoundStyleE2EEESH_S1N_JEEENS4_5SM1004TMEM4LOAD26SM100_TMEM_LOAD_32dp32b64xES13_NS14_INS15_ILi2ELi4ELi3EEES18_NSW_INS5_IJS19_SF_EEENS5_IJSF_SB_EEEEEEENS4_39AutoVectorizingCopyWithAssumedAlignmentILi128EEENS4_14SM90_TMA_STOREES22_S24_S24_EEEvvEEEEvNT_6ParamsE)
        .other          _ZN7cutlass13device_kernelINS_4gemm6kernel13GemmUniversalIN4cute5tupleIJiiiiEEENS1_10collective13CollectiveMmaINS1_35MainloopSm100TmaUmmaWarpSpecializedILi7ELi2ELi4ENS5_IJNS4_1CILi1EEESB_SB_EEEEENS5_IJNSA_ILi128EEENSA_ILi64EEENSA_ILi32EEEEEENS_12float_e5m2_tENS5_IJlSB_lEEESI_SJ_NS4_8TiledMMAINS4_8MMA_AtomIJNS4_10MMA_TraitsINS4_19SM100_MMA_F8F6F4_SSEJSI_SI_fSE_SF_NS4_17integral_constantINS4_4UMMA5MajorELSQ_0EEESR_NSO_INSP_7ScaleInELSS_0EEEST_EEEEEENS4_6LayoutISC_NS5_IJNSA_ILi0EEESX_SX_EEEEENS5_IJNS4_10UnderscoreES10_S10_EEEEENS4_13SM90_TMA_LOADENS4_14ComposedLayoutINS4_7SwizzleILi1ELi4ELi3EEENS4_18smem_ptr_flag_bitsILi8EEENSW_INS5_IJNSA_ILi8EEESG_EEENS5_IJSG_SB_EEEEEEEvNS4_8identityES13_S1D_vS1E_EENS_8epilogue10collective18CollectiveEpilogueINS1G_23Sm100TmaWarpSpecializedILi1ELi1ELi64ELb0ELb0EEEJSH_NS5_IJNSW_ISE_SB_EENSW_ISF_SB_EEEEESI_SJ_SI_SJ_NS1G_6fusion15FusionCallbacksIS1K_NS1O_17LinearCombinationISI_fSI_fLNS_15FloatRoundStyleE2EEESH_S1N_JEEENS4_5SM1004TMEM4LOAD26SM100_TMEM_LOAD_32dp32b64xES13_NS14_INS15_ILi2ELi4ELi3EEES18_NSW_INS5_IJS19_SF_EEENS5_IJSF_SB_EEEEEEENS4_39AutoVectorizingCopyWithAssumedAlignmentILi128EEENS4_14SM90_TMA_STOREES22_S24_S24_EEEvvEEEEvNT_6ParamsE,@"STO_CUDA_ENTRY STV_DEFAULT"
_ZN7cutlass13device_kernelINS_4gemm6kernel13GemmUniversalIN4cute5tupleIJiiiiEEENS1_10collective13CollectiveMmaINS1_35MainloopSm100TmaUmmaWarpSpecializedILi7ELi2ELi4ENS5_IJNS4_1CILi1EEESB_SB_EEEEENS5_IJNSA_ILi128EEENSA_ILi64EEENSA_ILi32EEEEEENS_12float_e5m2_tENS5_IJlSB_lEEESI_SJ_NS4_8TiledMMAINS4_8MMA_AtomIJNS4_10MMA_TraitsINS4_19SM100_MMA_F8F6F4_SSEJSI_SI_fSE_SF_NS4_17integral_constantINS4_4UMMA5MajorELSQ_0EEESR_NSO_INSP_7ScaleInELSS_0EEEST_EEEEEENS4_6LayoutISC_NS5_IJNSA_ILi0EEESX_SX_EEEEENS5_IJNS4_10UnderscoreES10_S10_EEEEENS4_13SM90_TMA_LOADENS4_14ComposedLayoutINS4_7SwizzleILi1ELi4ELi3EEENS4_18smem_ptr_flag_bitsILi8EEENSW_INS5_IJNSA_ILi8EEESG_EEENS5_IJSG_SB_EEEEEEEvNS4_8identityES13_S1D_vS1E_EENS_8epilogue10collective18CollectiveEpilogueINS1G_23Sm100TmaWarpSpecializedILi1ELi1ELi64ELb0ELb0EEEJSH_NS5_IJNSW_ISE_SB_EENSW_ISF_SB_EEEEESI_SJ_SI_SJ_NS1G_6fusion15FusionCallbacksIS1K_NS1O_17LinearCombinationISI_fSI_fLNS_15FloatRoundStyleE2EEESH_S1N_JEEENS4_5SM1004TMEM4LOAD26SM100_TMEM_LOAD_32dp32b64xES13_NS14_INS15_ILi2ELi4ELi3EEES18_NSW_INS5_IJS19_SF_EEENS5_IJSF_SB_EEEEEEENS4_39AutoVectorizingCopyWithAssumedAlignmentILi128EEENS4_14SM90_TMA_STOREES22_S24_S24_EEEvvEEEEvNT_6ParamsE:
[----:B------:R-:W1:Y:S01]  /*0000*/  LDC R1, c[0x0][0x37c] ;  /* 0x0000df00ff017b82 */ /* 0x000e620000000800 */
[----:B------:R-:W2:Y:S01]  /*0010*/  S2R R166, SR_TID.X ;  /* 0x0000000000a67919 */ /* 0x000ea20000002100 */
[----:B------:R-:W3:Y:S01]  /*0020*/  LDCU.64 UR4, c[0x0][0x890] ;  /* 0x00011200ff0477ac */ /* 0x000ee20008000a00 */
[----:B------:R-:W-:Y:S02]  /*0030*/  PRMT R164, RZ, 0x7610, R164 ;  /* 0x00007610ffa47816 */ /* 0x000fe400000000a4 */
[----:B------:R-:W-:Y:S01]  /*0040*/  ELECT P5, URZ, PT ;  /* 0x0000000000ff782f */ /* 0x000fe200038a0000 */
[----:B------:R-:W4:Y:S01]  /*0050*/  LDCU.64 UR40, c[0x0][0x358] ;  /* 0x00006b00ff2877ac */ /* 0x000f220008000a00 */
[----:B---3--:R-:W-:-:S04]  /*0060*/  UISETP.NE.U32.AND UP0, UPT, UR4, URZ, UPT ;  /* 0x000000ff0400728c */ /* 0x008fc8000bf05070 */
[----:B------:R-:W-:Y:S01]  /*0070*/  UISETP.NE.AND.EX UP0, UPT, UR5, URZ, UPT, UP0 ;  /* 0x000000ff0500728c */ /* 0x000fe2000bf05300 */
[----:B--2---:R-:W-:-:S05]  /*0080*/  SHF.R.U32.HI R169, RZ, 0x5, R166 ;  /* 0x00000005ffa97819 */ /* 0x004fca00000116a6 */
[----:B------:R-:W2:Y:S02]  /*0090*/  SHFL.IDX PT, R0, R169, RZ, 0x1f ;  /* 0x00001fffa9007589 */ /* 0x000ea400000e0000 */
[----:B--2---:R-:W-:Y:S01]  /*00a0*/  R2UR UR8, R0 ;  /* 0x00000000000872ca */ /* 0x004fe200000e0000 */
[----:B-1--4-:R-:W-:-:S14]  /*00b0*/  BRA.U UP0, `(.L_x_0) ;  /* 0x00000001002c7547 */ /* 0x012fdc000b800000 */
[----:B------:R-:W1:Y:S02]  /*00c0*/  LDCU.64 UR6, c[0x0][0x888] ;  /* 0x00011100ff0677ac */ /* 0x000e640008000a00 */
[----:B-1----:R-:W-:-:S04]  /*00d0*/  UISETP.NE.U32.AND UP0, UPT, UR6, URZ, UPT ;  /* 0x000000ff0600728c */ /* 0x002fc8000bf05070 */
[----:B------:R-:W-:-:S09]  /*00e0*/  UISETP.NE.AND.EX UP0, UPT, UR7, URZ, UPT, UP0 ;  /* 0x000000ff0700728c */ /* 0x000fd2000bf05300 */
[----:B------:R-:W-:Y:S05]  /*00f0*/  BRA.U !UP0, `(.L_x_1) ;  /* 0x0000000108107547 */ /* 0x000fea000b800000 */
[----:B------:R-:W1:Y:S02]  /*0100*/  LDC.64 R2, c[0x0][0x888] ;  /* 0x00022200ff027b82 */ /* 0x000e640000000a00 */
[----:B-1----:R1:W5:Y:S01]  /*0110*/  LDG.E R81, desc[UR40][R2.64] ;  /* 0x0000002802517981 */ /* 0x002362000c1e1900 */
[----:B------:R-:W-:Y:S01]  /*0120*/  HFMA2 R164, -RZ, RZ, 0, 5.9604644775390625e-08 ;  /* 0x00000001ffa47431 */ /* 0x000fe200000001ff */
[----:B------:R-:W-:Y:S05]  /*0130*/  BRA `(.L_x_0) ;  /* 0x00000000000c7947 */ /* 0x000fea0003800000 */
.L_x_1:
[----:B------:R-:W1:Y:S01]  /*0140*/  LDCU UR6, c[0x0][0x880] ;  /* 0x00011000ff0677ac */ /* 0x000e620008000800 */
[----:B------:R-:W-:Y:S01]  /*0150*/  HFMA2 R164, -RZ, RZ, 0, 5.9604644775390625e-08 ;  /* 0x00000001ffa47431 */ /* 0x000fe200000001ff */
[----:B-1----:R-:W-:-:S07]  /*0160*/  MOV R81, UR6 ;  /* 0x0000000600517c02 */ /* 0x002fce0008000f00 */
.L_x_0:
[----:B------:R-:W2:Y:S02]  /*0170*/  LDCU.64 UR6, c[0x0][0x8b0] ;  /* 0x00011600ff0677ac */ /* 0x000ea40008000a00 */
[----:B--2---:R-:W-:-:S04]  /*0180*/  UISETP.NE.U32.AND UP0, UPT, UR6, URZ, UPT ;  /* 0x000000ff0600728c */ /* 0x004fc8000bf05070 */
[----:B------:R-:W-:-:S09]  /*0190*/  UISETP.NE.AND.EX UP0, UPT, UR7, URZ, UPT, UP0 ;  /* 0x000000ff0700728c */ /* 0x000fd2000bf05300 */
[----:B------:R-:W-:Y:S05]  /*01a0*/  BRA.U UP0, `(.L_x_2) ;  /* 0x0000000100247547 */ /* 0x000fea000b800000 */
[----:B------:R-:W2:Y:S02]  /*01b0*/  LDCU.64 UR6, c[0x0][0x8a8] ;  /* 0x00011500ff0677ac */ /* 0x000ea40008000a00 */
[----:B--2---:R-:W-:-:S04]  /*01c0*/  UISETP.NE.U32.AND UP0, UPT, UR6, URZ, UPT ;  /* 0x000000ff0600728c */ /* 0x004fc8000bf05070 */
[----:B------:R-:W-:-:S09]  /*01d0*/  UISETP.NE.AND.EX UP0, UPT, UR7, URZ, UPT, UP0 ;  /* 0x000000ff0700728c */ /* 0x000fd2000bf05300 */
[----:B------:R-:W-:Y:S05]  /*01e0*/  BRA.U !UP0, `(.L_x_3) ;  /* 0x00000001080c7547 */ /* 0x000fea000b800000 */
[----:B------:R-:W2:Y:S02]  /*01f0*/  LDC.64 R78, c[0x0][0x8a8] ;  /* 0x00022a00ff4e7b82 */ /* 0x000ea40000000a00 */
[----:B--2---:R2:W5:Y:S01]  /*0200*/  LDG.E R78, desc[UR40][R78.64] ;  /* 0x000000284e4e7981 */ /* 0x004562000c1e1900 */
[----:B------:R-:W-:Y:S05]  /*0210*/  BRA `(.L_x_2) ;  /* 0x0000000000087947 */ /* 0x000fea0003800000 */
.L_x_3:
[----:B------:R-:W2:Y:S02]  /*0220*/  LDCU UR6, c[0x0][0x8a0] ;  /* 0x00011400ff0677ac */ /* 0x000ea40008000800 */
[----:B--2---:R-:W-:Y:S02]  /*0230*/  MOV R78, UR6 ;  /* 0x00000006004e7c02 */ /* 0x004fe40008000f00 */
.L_x_2:
[----:B------:R-:W-:Y:S01]  /*0240*/  IMAD.U32 R0, RZ, RZ, UR8 ;  /* 0x00000008ff007e24 */ /* 0x000fe2000f8e00ff */
[----:B------:R-:W-:Y:S04]  /*0250*/  BSSY.RECONVERGENT B0, `(.L_x_4) ;  /* 0x000000c000007945 */ /* 0x000fe80003800200 */
[C---:B------:R-:W-:Y:S02]  /*0260*/  ISETP.NE.OR P1, PT, R0.reuse, 0x1, !P5 ;  /* 0x000000010000780c */ /* 0x040fe40006f25670 */
[----:B------:R-:W-:-:S11]  /*0270*/  ISETP.NE.OR P0, PT, R0, 0x3, !P5 ;  /* 0x000000030000780c */ /* 0x000fd60006f05670 */
[----:B------:R-:W-:Y:S05]  /*0280*/  @P1 BRA `(.L_x_5) ;  /* 0x0000000000201947 */ /* 0x000fea0003800000 */
[----:B------:R-:W3:Y:S02]  /*0290*/  LDCU.64 UR6, c[0x0][0x348] ;  /* 0x00006900ff0677ac */ /* 0x000ee40008000a00 */
[----:B---3--:R-:W-:Y:S02]  /*02a0*/  UIADD3 UR10, UP1, UPT, UR6, 0x80, URZ ;  /* 0x00000080060a7890 */ /* 0x008fe4000ff3e0ff */
[----:B------:R-:W-:Y:S02]  /*02b0*/  UIADD3 UR6, UP0, UPT, UR6, 0x180, URZ ;  /* 0x0000018006067890 */ /* 0x000fe4000ff1e0ff */
[----:B------:R-:W-:Y:S02]  /*02c0*/  UIADD3.X UR11, UPT, UPT, URZ, UR7, URZ, UP1, !UPT ;  /* 0x00000007ff0b7290 */ /* 0x000fe40008ffe4ff */
[----:B------:R-:W-:-:S07]  /*02d0*/  UIADD3.X UR7, UPT, UPT, URZ, UR7, URZ, UP0, !UPT ;  /* 0x00000007ff077290 */ /* 0x000fce00087fe4ff */
[----:B------:R3:W-:Y:S02]  /*02e0*/  UTMACCTL.PF [UR10] ;  /* 0x000000000a0079b9 */ /* 0x0007e40008040000 */
[----:B------:R3:W-:Y:S02]  /*02f0*/  UTMACCTL.PF [UR6] ;  /* 0x00000000060079b9 */ /* 0x0007e40008040000 */
[----:B---3--:R-:W-:Y:S01]  /*0300*/  NOP ;  /* 0x0000000000007918 */ /* 0x008fe20000000000 */
.L_x_5:
[----:B------:R-:W-:Y:S05]  /*0310*/  BSYNC.RECONVERGENT B0 ;  /* 0x0000000000007941 */ /* 0x000fea0003800200 */
.L_x_4:
[----:B------:R-:W-:Y:S04]  /*0320*/  BSSY.RECONVERGENT B0, `(.L_x_6) ;  /* 0x000000a000007945 */ /* 0x000fe80003800200 */
        /* <DEDUP_REMOVED lines=9> */
.L_x_7:
[----:B------:R-:W-:Y:S05]  /*03c0*/  BSYNC.RECONVERGENT B0 ;  /* 0x0000000000007941 */ /* 0x000fea0003800200 */
.L_x_6:
[----:B------:R-:W3:Y:S01]  /*03d0*/  LDCU.64 UR6, c[0x0][0x888] ;  /* 0x00011100ff0677ac */ /* 0x000ee20008000a00 */
[----:B------:R-:W-:Y:S02]  /*03e0*/  UISETP.EQ.U32.AND UP1, UPT, UR4, URZ, UPT ;  /* 0x000000ff0400728c */ /* 0x000fe4000bf22070 */
[----:B------:R-:W-:Y:S02]  /*03f0*/  UPLOP3.LUT UP2, UPT, UPT, UPT, UPT, 0x80, 0x8 ;  /* 0x000000000008789c */ /* 0x000fe40003f4f070 */
[----:B---3--:R-:W-:-:S04]  /*0400*/  UISETP.NE.U32.AND UP0, UPT, UR6, URZ, UPT ;  /* 0x000000ff0600728c */ /* 0x008fc8000bf05070 */
[----:B------:R-:W-:-:S04]  /*0410*/  UISETP.NE.AND.EX UP0, UPT, UR7, URZ, UPT, UP0 ;  /* 0x000000ff0700728c */ /* 0x000fc8000bf05300 */
[----:B------:R-:W-:-:S04]  /*0420*/  UISETP.EQ.OR.EX UP3, UPT, UR5, URZ, !UP0, UP1 ;  /* 0x000000ff0500728c */ /* 0x000fc8000c762710 */
[----:B------:R-:W-:-:S05]  /*0430*/  UP2UR UR44, UPR, URZ, 0x8 ;  /* 0x00000008ff2c7883 */ /* 0x000fca0008000000 */
[----:B------:R-:W-:Y:S07]  /*0440*/  BRA.U !UP3, `(.L_x_8) ;  /* 0x000000010b207547 */ /* 0x000fee000b800000 */
[----:B------:R-:W-:Y:S01]  /*0450*/  UISETP.NE.U32.AND UP2, UPT, UR4, URZ, UPT ;  /* 0x000000ff0400728c */ /* 0x000fe2000bf45070 */
[----:B-----5:R-:W-:Y:S01]  /*0460*/  FSETP.NEU.AND P0, PT, R81, RZ, PT ;  /* 0x000000ff5100720b */ /* 0x020fe20003f0d000 */
[----:B------:R-:W-:Y:S02]  /*0470*/  USEL UR4, URZ, 0xffffffff, UP0 ;  /* 0xffffffffff047887 */ /* 0x000fe40008000000 */
[----:B------:R-:W-:-:S10]  /*0480*/  UISETP.NE.AND.EX UP2, UPT, UR5, URZ, UPT, UP2 ;  /* 0x000000ff0500728c */ /* 0x000fd4000bf45320 */
[----:B------:R-:W-:Y:S01]  /*0490*/  VOTEU.ANY UP1, P0 ;  /* 0x0000000000ff7886 */ /* 0x000fe20000020100 */
[----:B------:R-:W-:-:S04]  /*04a0*/  @!UP2 USEL UR4, URZ, 0xffffffff, UP1 ;  /* 0xffffffffff04a887 */ /* 0x000fc80008800000 */
[----:B------:R-:W-:-:S04]  /*04b0*/  ULOP3.LUT UR4, UR4, 0x1, URZ, 0xc0, !UPT ;  /* 0x0000000104047892 */ /* 0x000fc8000f8ec0ff */
[----:B------:R-:W-:-:S11]  /*04c0*/  UISETP.NE.U32.AND UP2, UPT, UR4, 0x1, UPT ;  /* 0x000000010400788c */ /* 0x000fd6000bf45070 */
.L_x_8:
[----:B-1----:R-:W1:Y:S01]  /*04d0*/  SHFL.IDX PT, R2, R169, RZ, 0x1f ;  /* 0x00001fffa9027589 */ /* 0x002e6200000e0000 */
[----:B------:R-:W-:-:S04]  /*04e0*/  UISETP.NE.AND UP1, UPT, UR8, 0x2, UPT ;  /* 0x000000020800788c */ /* 0x000fc8000bf25270 */
[----:B------:R-:W-:Y:S01]  /*04f0*/  USEL UR13, URZ, 0x1, UP1 ;  /* 0x00000001ff0d7887 */ /* 0x000fe20008800000 */
[----:B-1----:R-:W-:-:S13]  /*0500*/  ISETP.NE.AND P0, PT, R2, RZ, PT ;  /* 0x000000ff0200720c */ /* 0x002fda0003f05270 */
[----:B------:R-:W-:Y:S05]  /*0510*/  @P0 BRA `(.L_x_9) ;  /* 0x0000000000600947 */ /* 0x000fea0003800000 */
[----:B------:R-:W1:Y:S01]  /*0520*/  S2UR UR5, SR_CgaCtaId ;  /* 0x00000000000579c3 */ /* 0x000e620000008800 */
[----:B------:R-:W-:Y:S01]  /*0530*/  UMOV UR6, 0x400 ;  /* 0x0000040000067882 */ /* 0x000fe20000000000 */
[----:B------:R-:W-:Y:S01]  /*0540*/  UMOV UR4, 0x1 ;  /* 0x0000000100047882 */ /* 0x000fe20000000000 */
[----:B------:R-:W-:Y:S01]  /*0550*/  ELECT P0, URZ, PT ;  /* 0x0000000000ff782f */ /* 0x000fe20003800000 */
[----:B-1----:R-:W-:Y:S02]  /*0560*/  ULEA UR5, UR5, UR6, 0x18 ;  /* 0x0000000605057291 */ /* 0x002fe4000f8ec0ff */
[----:B------:R-:W-:-:S04]  /*0570*/  UIADD3 UR6, UPT, UPT, -UR4, 0x100000, URZ ;  /* 0x0010000004067890 */ /* 0x000fc8000fffe1ff */
[----:B------:R-:W-:Y:S02]  /*0580*/  USHF.L.U32 UR7, UR6, 0xb, URZ ;  /* 0x0000000b06077899 */ /* 0x000fe400080006ff */
[----:B------:R-:W-:Y:S01]  /*0590*/  USHF.L.U32 UR6, UR6, 0x1, URZ ;  /* 0x0000000106067899 */ /* 0x000fe200080006ff */
[----:B------:R-:W1:Y:S11]  /*05a0*/  FENCE.VIEW.ASYNC.S ;  /* 0x00000000000073c6 */ /* 0x000e760000000000 */
[----:B-1----:R1:W3:Y:S01]  /*05b0*/  SYNCS.EXCH.64 URZ, [UR5], UR6 ;  /* 0x0000000605ff75b2 */ /* 0x0022e20008000100 */
[----:B------:R1:W4:Y:S01]  /*05c0*/  SYNCS.EXCH.64 URZ, [UR5+0x38], UR6 ;  /* 0x0000380605ff75b2 */ /* 0x0003220008000100 */
[----:B------:R1:W1:Y:S01]  /*05d0*/  SYNCS.EXCH.64 URZ, [UR5+0x8], UR6 ;  /* 0x0000080605ff75b2 */ /* 0x0002620008000100 */
        /* <DEDUP_REMOVED lines=11> */
[----:B------:R-:W-:Y:S01]  /*0690*/  NOP ;  /* 0x0000000000007918 */ /* 0x000fe20000000000 */
.L_x_9:
[----:B------:R-:W2:Y:S01]  /*06a0*/  SHFL.IDX PT, R2, R169, RZ, 0x1f ;  /* 0x00001fffa9027589 */ /* 0x000ea200000e0000 */
[----:B------:R-:W-:Y:S01]  /*06b0*/  NOP ;  /* 0x0000000000007918 */ /* 0x000fe20000000000 */
[----:B--2---:R-:W-:-:S13]  /*06c0*/  ISETP.NE.AND P0, PT, R2, 0x1, PT ;  /* 0x000000010200780c */ /* 0x004fda0003f05270 */
[----:B------:R-:W-:Y:S05]  /*06d0*/  @P0 BRA `(.L_x_10) ;  /* 0x0000000000400947 */ /* 0x000fea0003800000 */
[----:B-1----:R-:W1:Y:S01]  /*06e0*/  S2UR UR6, SR_CgaCtaId ;  /* 0x00000000000679c3 */ /* 0x002e620000008800 */
[----:B------:R-:W-:Y:S01]  /*06f0*/  UMOV UR7, 0x400 ;  /* 0x0000040000077882 */ /* 0x000fe20000000000 */
[----:B------:R-:W-:Y:S01]  /*0700*/  UMOV UR5, 0x20 ;  /* 0x0000002000057882 */ /* 0x000fe20000000000 */
[----:B------:R-:W-:Y:S01]  /*0710*/  UMOV UR4, 0x80 ;  /* 0x0000008000047882 */ /* 0x000fe20000000000 */
[----:B------:R-:W-:-:S04]  /*0720*/  UIADD3 UR10, UPT, UPT, -UR5, 0x100000, URZ ;  /* 0x00100000050a7890 */ /* 0x000fc8000fffe1ff */
[----:B------:R-:W-:Y:S02]  /*0730*/  USHF.L.U32 UR11, UR10, 0xb, URZ ;  /* 0x0000000b0a0b7899 */ /* 0x000fe400080006ff */
[----:B------:R-:W-:Y:S02]  /*0740*/  USHF.L.U32 UR10, UR10, 0x1, URZ ;  /* 0x000000010a0a7899 */ /* 0x000fe400080006ff */
[----:B------:R-:W-:-:S04]  /*0750*/  UIADD3 UR4, UPT, UPT, -UR4, 0x100000, URZ ;  /* 0x0010000004047890 */ /* 0x000fc8000fffe1ff */
[----:B------:R-:W-:Y:S02]  /*0760*/  USHF.L.U32 UR5, UR4, 0xb, URZ ;  /* 0x0000000b04057899 */ /* 0x000fe400080006ff */
[----:B------:R-:W-:Y:S01]  /*0770*/  USHF.L.U32 UR4, UR4, 0x1, URZ ;  /* 0x0000000104047899 */ /* 0x000fe200080006ff */
[----:B------:R-:W-:Y:S01]  /*0780*/  ELECT P0, URZ, PT ;  /* 0x0000000000ff782f */ /* 0x000fe20003800000 */
[----:B-1----:R-:W-:Y:S01]  /*0790*/  ULEA UR6, UR6, UR7, 0x18 ;  /* 0x0000000706067291 */ /* 0x002fe2000f8ec0ff */
[----:B------:R-:W1:Y:S11]  /*07a0*/  FENCE.VIEW.ASYNC.S ;  /* 0x00000000000073c6 */ /* 0x000e760000000000 */
[----:B-1----:R2:W1:Y:S01]  /*07b0*/  SYNCS.EXCH.64 URZ, [UR6+0x70], UR10 ;  /* 0x0000700a06ff75b2 */ /* 0x0024620008000100 */
[----:B------:R2:W1:Y:S02]  /*07c0*/  SYNCS.EXCH.64 URZ, [UR6+0x78], UR4 ;  /* 0x0000780406ff75b2 */ /* 0x0004640008000100 */
[----:B--2---:R-:W-:Y:S01]  /*07d0*/  NOP ;  /* 0x0000000000007918 */ /* 0x004fe20000000000 */
.L_x_10:
[----:B------:R-:W2:Y:S01]  /*07e0*/  SHFL.IDX PT, R2, R169, RZ, 0x1f ;  /* 0x00001fffa9027589 */ /* 0x000ea200000e0000 */
[----:B------:R-:W-:Y:S01]  /*07f0*/  NOP ;  /* 0x0000000000007918 */ /* 0x000fe20000000000 */
[----:B--2---:R-:W-:-:S13]  /*0800*/  ISETP.NE.AND P0, PT, R2, 0x3, PT ;  /* 0x000000030200780c */ /* 0x004fda0003f05270 */
[----:B------:R-:W-:Y:S05]  /*0810*/  @P0 BRA `(.L_x_11) ;  /* 0x0000000000300947 */ /* 0x000fea0003800000 */
[----:B-1----:R-:W1:Y:S01]  /*0820*/  S2UR UR5, SR_CgaCtaId ;  /* 0x00000000000579c3 */ /* 0x002e620000008800 */
        /* <DEDUP_REMOVED lines=8> */
[----:B-1----:R2:W1:Y:S01]  /*08b0*/  SYNCS.EXCH.64 URZ, [UR5+0x80], UR6 ;  /* 0x0000800605ff75b2 */ /* 0x0024620008000100 */
[----:B------:R2:W1:Y:S02]  /*08c0*/  SYNCS.EXCH.64 URZ, [UR5+0x88], UR6 ;  /* 0x0000880605ff75b2 */ /* 0x0004640008000100 */
[----:B--2---:R-:W-:Y:S01]  /*08d0*/  NOP ;  /* 0x0000000000007918 */ /* 0x004fe20000000000 */
.L_x_11:
[----:B------:R-:W2:Y:S01]  /*08e0*/  SHFL.IDX PT, R2, R169, RZ, 0x1f ;  /* 0x00001fffa9027589 */ /* 0x000ea200000e0000 */
[----:B------:R-:W-:Y:S01]  /*08f0*/  NOP ;  /* 0x0000000000007918 */ /* 0x000fe20000000000 */
[----:B--2---:R-:W-:-:S13]  /*0900*/  ISETP.NE.AND P0, PT, R2, 0x4, PT ;  /* 0x000000040200780c */ /* 0x004fda0003f05270 */
[----:B------:R-:W-:Y:S05]  /*0910*/  @P0 BRA `(.L_x_12) ;  /* 0x00000000004c0947 */ /* 0x000fea0003800000 */
[----:B-1----:R-:W1:Y:S01]  /*0920*/  S2UR UR5, SR_CgaCtaId ;  /* 0x00000000000579c3 */ /* 0x002e620000008800 */
[----:B------:R-:W-:Y:S01]  /*0930*/  UMOV UR7, 0x100 ;  /* 0x0000010000077882 */ /* 0x000fe20000000000 */
[----:B------:R-:W-:Y:S01]  /*0940*/  UMOV UR6, 0x400 ;  /* 0x0000040000067882 */ /* 0x000fe20000000000 */
[----:B------:R-:W-:Y:S01]  /*0950*/  USEL UR7, UR7, 0xe0, UP2 ;  /* 0x000000e007077887 */ /* 0x000fe20009000000 */
[----:B------:R-:W-:Y:S01]  /*0960*/  UMOV UR4, 0x1 ;  /* 0x0000000100047882 */ /* 0x000fe20000000000 */
[----:B------:R-:W-:Y:S01]  /*0970*/  ELECT P0, URZ, PT ;  /* 0x0000000000ff782f */ /* 0x000fe20003800000 */
[----:B------:R-:W-:-:S04]  /*0980*/  UIADD3 UR10, UPT, UPT, -UR4, 0x100000, URZ ;  /* 0x00100000040a7890 */ /* 0x000fc8000fffe1ff */
[----:B------:R-:W-:Y:S02]  /*0990*/  USHF.L.U32 UR11, UR10, 0xb, URZ ;  /* 0x0000000b0a0b7899 */ /* 0x000fe400080006ff */
[----:B------:R-:W-:Y:S02]  /*09a0*/  USHF.L.U32 UR10, UR10, 0x1, URZ ;  /* 0x000000010a0a7899 */ /* 0x000fe400080006ff */
[----:B-1----:R-:W-:Y:S02]  /*09b0*/  ULEA UR5, UR5, UR6, 0x18 ;  /* 0x0000000605057291 */ /* 0x002fe4000f8ec0ff */
[----:B------:R-:W-:-:S04]  /*09c0*/  UIADD3 UR6, UPT, UPT, -UR7, 0x100000, URZ ;  /* 0x0010000007067890 */ /* 0x000fc8000fffe1ff */
[----:B------:R-:W-:Y:S02]  /*09d0*/  USHF.L.U32 UR7, UR6, 0xb, URZ ;  /* 0x0000000b06077899 */ /* 0x000fe400080006ff */
[----:B------:R-:W-:Y:S01]  /*09e0*/  USHF.L.U32 UR6, UR6, 0x1, URZ ;  /* 0x0000000106067899 */ /* 0x000fe200080006ff */
[----:B------:R-:W1:Y:S03]  /*09f0*/  FENCE.VIEW.ASYNC.S ;  /* 0x00000000000073c6 */ /* 0x000e660000000000 */
[----:B-1----:R2:W1:Y:S08]  /*0a00*/  SYNCS.EXCH.64 URZ, [UR5+0x90], UR10 ;  /* 0x0000900a05ff75b2 */ /* 0x0024700008000100 */
[----:B------:R2:W1:Y:S01]  /*0a10*/  SYNCS.EXCH.64 URZ, [UR5+0xa0], UR6 ;  /* 0x0000a00605ff75b2 */ /* 0x0004620008000100 */
[----:B------:R2:W1:Y:S01]  /*0a20*/  SYNCS.EXCH.64 URZ, [UR5+0x98], UR10 ;  /* 0x0000980a05ff75b2 */ /* 0x0004620008000100 */
[----:B------:R2:W1:Y:S02]  /*0a30*/  SYNCS.EXCH.64 URZ, [UR5+0xa8], UR6 ;  /* 0x0000a80605ff75b2 */ /* 0x0004640008000100 */
[----:B--2---:R-:W-:Y:S01]  /*0a40*/  NOP ;  /* 0x0000000000007918 */ /* 0x004fe20000000000 */
.L_x_12:
        /* <DEDUP_REMOVED lines=18> */
[----:B------:R2:W1:Y:S01]  /*0b70*/  SYNCS.EXCH.64 URZ, [UR6+0xd0], UR4 ;  /* 0x0000d00406ff75b2 */ /* 0x0004620008000100 */
[----:B------:R2:W1:Y:S01]  /*0b80*/  SYNCS.EXCH.64 URZ, [UR6+0xb8], UR10 ;  /* 0x0000b80a06ff75b2 */ /* 0x0004620008000100 */
[----:B------:R2:W1:Y:S01]  /*0b90*/  SYNCS.EXCH.64 URZ, [UR6+0xd8], UR4 ;  /* 0x0000d80406ff75b2 */ /* 0x0004620008000100 */
[----:B------:R2:W1:Y:S01]  /*0ba0*/  SYNCS.EXCH.64 URZ, [UR6+0xc0], UR10 ;  /* 0x0000c00a06ff75b2 */ /* 0x0004620008000100 */
[----:B------:R2:W1:Y:S01]  /*0bb0*/  SYNCS.EXCH.64 URZ, [UR6+0xe0], UR4 ;  /* 0x0000e00406ff75b2 */ /* 0x0004620008000100 */
[----:B------:R2:W1:Y:S01]  /*0bc0*/  SYNCS.EXCH.64 URZ, [UR6+0xc8], UR10 ;  /* 0x0000c80a06ff75b2 */ /* 0x0004620008000100 */
[----:B------:R2:W1:Y:S02]  /*0bd0*/  SYNCS.EXCH.64 URZ, [UR6+0xe8], UR4 ;  /* 0x0000e80406ff75b2 */ /* 0x0004640008000100 */
[----:B--2---:R-:W-:Y:S01]  /*0be0*/  NOP ;  /* 0x0000000000007918 */ /* 0x004fe20000000000 */
.L_x_13:
        /* <DEDUP_REMOVED lines=14> */
[----:B------:R2:W1:Y:S01]  /*0cd0*/  SYNCS.EXCH.64 URZ, [UR5+0x100], UR6 ;  /* 0x0001000605ff75b2 */ /* 0x0004620008000100 */
[----:B------:R2:W1:Y:S01]  /*0ce0*/  SYNCS.EXCH.64 URZ, [UR5+0xf8], UR6 ;  /* 0x0000f80605ff75b2 */ /* 0x0004620008000100 */
[----:B------:R2:W1:Y:S02]  /*0cf0*/  SYNCS.EXCH.64 URZ, [UR5+0x108], UR6 ;  /* 0x0001080605ff75b2 */ /* 0x0004640008000100 */
[----:B--2---:R-:W-:Y:S01]  /*0d00*/  NOP ;  /* 0x0000000000007918 */ /* 0x004fe20000000000 */
.L_x_14:
[----:B-1----:R-:W1:Y:S01]  /*0d10*/  S2UR UR5, SR_CTAID.X ;  /* 0x00000000000579c3 */ /* 0x002e620000002500 */
[----:B------:R-:W-:-:S05]  /*0d20*/  CS2R.32 R165, SR_CgaSize ;  /* 0x0000000000a57805 */ /* 0x000fca0000008a00 */
[----:B------:R-:W-:-:S05]  /*0d30*/  IMAD R165, R165, -0xa0, RZ ;  /* 0xffffff60a5a57824 */ /* 0x000fca00078e02ff */
[----:B------:R-:W-:-:S14]  /*0d40*/  R2UR UR7, R165 ;  /* 0x00000000a50772ca */ /* 0x000fdc00000e0000 */
[----:B------:R-:W2:Y:S01]  /*0d50*/  LDCU UR7, c[0x0][UR7+0x2b0] ;  /* 0x00005600070777ac */ /* 0x000ea20008000800 */
[----:B------:R-:W-:Y:S01]  /*0d60*/  NOP ;  /* 0x0000000000007918 */ /* 0x000fe20000000000 */
[----:B------:R-:W-:-:S05]  /*0d70*/  CS2R.32 R165, SR_CgaSize ;  /* 0x0000000000a57805 */ /* 0x000fca0000008a00 */
[----:B------:R-:W-:-:S05]  /*0d80*/  IMAD R165, R165, -0xa0, RZ ;  /* 0xffffff60a5a57824 */ /* 0x000fca00078e02ff */
[----:B------:R-:W-:-:S14]  /*0d90*/  R2UR UR6, R165 ;  /* 0x00000000a50672ca */ /* 0x000fdc00000e0000 */
[----:B------:R-:W3:Y:S01]  /*0da0*/  LDCU UR6, c[0x0][UR6+0x2b4] ;  /* 0x00005680060677ac */ /* 0x000ee20008000800 */
[----:B------:R-:W4:Y:S08]  /*0db0*/  S2UR UR4, SR_CTAID.Y ;  /* 0x00000000000479c3 */ /* 0x000f300000002600 */
[----:B------:R-:W3:Y:S01]  /*0dc0*/  LDC R9, c[0x0][0xb24] ;  /* 0x0002c900ff097b82 */ /* 0x000ee20000000800 */
[----:B-1----:R-:W-:-:S02]  /*0dd0*/  I2FP.F32.U32 R5, UR5 ;  /* 0x0000000500057c45 */ /* 0x002fc40008201000 */
[----:B------:R-:W-:-:S05]  /*0de0*/  CS2R.32 R3, SR_CgaSize ;  /* 0x0000000000037805 */ /* 0x000fca0000008a00 */
[----:B------:R-:W-:-:S06]  /*0df0*/  IMAD R3, R3, -0xa0, RZ ;  /* 0xffffff6003037824 */ /* 0x000fcc00078e02ff */
[----:B------:R-:W1:Y:S01]  /*0e00*/  LDC R3, c[0x0][R3+0x2a0] ;  /* 0x0000a80003037b82 */ /* 0x000e620000000800 */
[----:B------:R-:W-:Y:S01]  /*0e10*/  MOV R165, UR5 ;  /* 0x0000000500a57c02 */ /* 0x000fe20008000f00 */
[----:B--2---:R-:W-:Y:S01]  /*0e20*/  FMUL R5, R5, UR7 ;  /* 0x0000000705057c20 */ /* 0x004fe20008400000 */
[----:B----4-:R-:W-:Y:S02]  /*0e30*/  I2FP.F32.U32 R4, UR4 ;  /* 0x0000000400047c45 */ /* 0x010fe40008201000 */
[----:B------:R-:W-:-:S05]  /*0e40*/  CS2R.32 R2, SR_CgaSize ;  /* 0x0000000000027805 */ /* 0x000fca0000008a00 */
[----:B------:R-:W-:-:S06]  /*0e50*/  IMAD R2, R2, -0xa0, RZ ;  /* 0xffffff6002027824 */ /* 0x000fcc00078e02ff */
[----:B------:R-:W2:Y:S01]  /*0e60*/  LDC R2, c[0x0][R2+0x2a4] ;  /* 0x0000a90002027b82 */ /* 0x000ea20000000800 */
[----:B------:R-:W4:Y:S01]  /*0e70*/  F2I.U32.TRUNC.NTZ R154, R5 ;  /* 0x00000005009a7305 */ /* 0x000f22000020f000 */
[----:B------:R-:W-:Y:S01]  /*0e80*/  MOV R155, UR4 ;  /* 0x00000004009b7c02 */ /* 0x000fe20008000f00 */
[----:B---3--:R-:W-:-:S05]  /*0e90*/  FMUL R4, R4, UR6 ;  /* 0x0000000604047c20 */ /* 0x008fca0008400000 */
[----:B------:R-:W-:Y:S01]  /*0ea0*/  BAR.SYNC.DEFER_BLOCKING 0x0 ;  /* 0x0000000000007b1d */ /* 0x000fe20000010000 */
[----:B------:R-:W-:-:S05]  /*0eb0*/  ISETP.GE.AND P0, PT, R9, 0x1, PT ;  /* 0x000000010900780c */ /* 0x000fca0003f06270 */
[----:B------:R-:W3:Y:S02]  /*0ec0*/  F2I.U32.TRUNC.NTZ R143, R4 ;  /* 0x00000004008f7305 */ /* 0x000ee4000020f000 */
[----:B------:R-:W2:Y:S01]  /*0ed0*/  S2UR UR36, SR_CTAID.Z ;  /* 0x00000000002479c3 */ /* 0x000ea20000002700 */
[----:B----4-:R-:W-:-:S05]  /*0ee0*/  IADD3 R154, PT, PT, -R154, RZ, RZ ;  /* 0x000000ff9a9a7210 */ /* 0x010fca0007ffe1ff */
[----:B-1----:R-:W-:Y:S01]  /*0ef0*/  IMAD R154, R3, R154, UR5 ;  /* 0x00000005039a7e24 */ /* 0x002fe2000f8e029a */
[----:B---3--:R-:W-:-:S05]  /*0f00*/  IADD3 R143, PT, PT, -R143, RZ, RZ ;  /* 0x000000ff8f8f7210 */ /* 0x008fca0007ffe1ff */
[----:B--2---:R-:W-:Y:S01]  /*0f10*/  IMAD R143, R2, R143, UR4 ;  /* 0x00000004028f7e24 */ /* 0x004fe2000f8e028f */
[----:B------:R-:W-:Y:S06]  /*0f20*/  @!P0 BRA `(.L_x_15) ;  /* 0x0000000000b88947 */ /* 0x000fec0003800000 */
[----:B------:R-:W1:Y:S01]  /*0f30*/  LDC.64 R4, c[0x0][0xb18] ;  /* 0x0002c600ff047b82 */ /* 0x000e620000000a00 */
[----:B------:R-:W-:-:S07]  /*0f40*/  ISETP.NE.AND P0, PT, R9, 0x1, PT ;  /* 0x000000010900780c */ /* 0x000fce0003f05270 */
[----:B------:R-:W2:Y:S08]  /*0f50*/  LDC R10, c[0x0][0xb0c] ;  /* 0x0002c300ff0a7b82 */ /* 0x000eb00000000800 */
[----:B------:R-:W3:Y:S08]  /*0f60*/  LDC R11, c[0x0][0x370] ;  /* 0x0000dc00ff0b7b82 */ /* 0x000ef00000000800 */
[----:B------:R-:W4:Y:S01]  /*0f70*/  LDC R12, c[0x0][0x374] ;  /* 0x0000dd00ff0c7b82 */ /* 0x000f220000000800 */
[----:B-1----:R-:W-:-:S07]  /*0f80*/  ISETP.NE.AND P1, PT, R4, 0x1, PT ;  /* 0x000000010400780c */ /* 0x002fce0003f25270 */
[----:B------:R-:W3:Y:S01]  /*0f90*/  LDC.64 R6, c[0x0][0xb10] ;  /* 0x0002c400ff067b82 */ /* 0x000ee20000000a00 */
[----:B--2---:R-:W-:-:S07]  /*0fa0*/  ISETP.NE.AND P2, PT, R10, 0x1, PT ;  /* 0x000000010a00780c */ /* 0x004fce0003f45270 */
[----:B------:R-:W1:Y:S08]  /*0fb0*/  LDC R8, c[0x0][0xb20] ;  /* 0x0002c800ff087b82 */ /* 0x000e700000000800 */
[----:B------:R-:W2:Y:S01]  /*0fc0*/  LDC.64 R2, c[0x0][0xb28] ;  /* 0x0002ca00ff027b82 */ /* 0x000ea20000000a00 */
[----:B----4-:R-:W-:-:S04]  /*0fd0*/  IMAD.HI.U32 R13, R12, R5, RZ ;  /* 0x000000050c0d7227 */ /* 0x010fc800078e00ff */
[----:B------:R-:W-:-:S04]  /*0fe0*/  IMAD.HI.U32 R5, R155, R5, RZ ;  /* 0x000000059b057227 */ /* 0x000fc800078e00ff */
[----:B---3--:R-:W-:-:S04]  /*0ff0*/  IMAD.HI.U32 R14, R11, R6, RZ ;  /* 0x000000060b0e7227 */ /* 0x008fc800078e00ff */
[----:B------:R-:W-:Y:S01]  /*1000*/  IMAD.HI.U32 R16, R165, R6, RZ ;  /* 0x00000006a5107227 */ /* 0x000fe200078e00ff */
[-C--:B------:R-:W-:Y:S02]  /*1010*/  @P2 SHF.R.U32.HI R11, RZ, R7.reuse, R14 ;  /* 0x00000007ff0b2219 */ /* 0x080fe4000001160e */
[-C--:B-1----:R-:W-:Y:S02]  /*1020*/  @P1 SHF.R.U32.HI R12, RZ, R8.reuse, R13 ;  /* 0x00000008ff0c1219 */ /* 0x082fe4000001160d */
[----:B------:R-:W-:Y:S02]  /*1030*/  SHF.R.U32.HI R8, RZ, R8, R5 ;  /* 0x00000008ff087219 */ /* 0x000fe40000011605 */
[----:B------:R-:W-:Y:S02]  /*1040*/  SHF.R.U32.HI R16, RZ, R7, R16 ;  /* 0x00000007ff107219 */ /* 0x000fe40000011610 */
[----:B------:R-:W-:Y:S01]  /*1050*/  SEL R5, R155, R8, !P1 ;  /* 0x000000089b057207 */ /* 0x000fe20004800000 */
[----:B--2---:R-:W-:Y:S01]  /*1060*/  IMAD.HI.U32 R14, R12, R2, RZ ;  /* 0x000000020c0e7227 */ /* 0x004fe200078e00ff */
[----:B------:R-:W-:-:S03]  /*1070*/  SEL R7, R165, R16, !P2 ;  /* 0x00000010a5077207 */ /* 0x000fc60005000000 */
[----:B------:R-:W-:Y:S01]  /*1080*/  IMAD.HI.U32 R6, R11, R2, RZ ;  /* 0x000000020b067227 */ /* 0x000fe200078e00ff */
[----:B------:R-:W-:-:S04]  /*1090*/  @P0 SHF.R.U32.HI R12, RZ, R3, R14 ;  /* 0x00000003ff0c0219 */ /* 0x000fc8000001160e */
[----:B------:R-:W-:Y:S01]  /*10a0*/  @P0 SHF.R.U32.HI R11, RZ, R3, R6 ;  /* 0x00000003ff0b0219 */ /* 0x000fe20000011606 */
[----:B------:R-:W-:-:S04]  /*10b0*/  IMAD R12, R12, R9, RZ ;  /* 0x000000090c0c7224 */ /* 0x000fc800078e02ff */
[----:B------:R-:W-:Y:S01]  /*10c0*/  IMAD R6, R11, R9, RZ ;  /* 0x000000090b067224 */ /* 0x000fe200078e02ff */
[----:B------:R-:W-:-:S04]  /*10d0*/  ISETP.GE.AND P1, PT, R5, R12, PT ;  /* 0x0000000c0500720c */ /* 0x000fc80003f26270 */
[----:B------:R-:W-:Y:S01]  /*10e0*/  ISETP.GE.OR P1, PT, R7, R6, P1 ;  /* 0x000000060700720c */ /* 0x000fe20000f26670 */
[----:B------:R-:W-:-:S05]  /*10f0*/  IMAD.HI.U32 R6, R5, R2, RZ ;  /* 0x0000000205067227 */ /* 0x000fca00078e00ff */
[----:B------:R-:W-:-:S04]  /*1100*/  SHF.R.U32.HI R6, RZ, R3, R6 ;  /* 0x00000003ff067219 */ /* 0x000fc80000011606 */
[----:B------:R-:W-:-:S03]  /*1110*/  SEL R6, R5, R6, !P0 ;  /* 0x0000000605067207 */ /* 0x000fc60004000000 */
[----:B------:R-:W-:Y:S01]  /*1120*/  @!P1 IMAD.HI.U32 R8, R7, R2, RZ ;  /* 0x0000000207089227 */ /* 0x000fe200078e00ff */
[----:B------:R-:W-:-:S04]  /*1130*/  IADD3 R2, PT, PT, -R6, RZ, RZ ;  /* 0x000000ff06027210 */ /* 0x000fc80007ffe1ff */
[----:B------:R-:W-:Y:S01]  /*1140*/  @!P1 SHF.R.U32.HI R8, RZ, R3, R8 ;  /* 0x00000003ff089219 */ /* 0x000fe20000011608 */
[----:B------:R-:W-:-:S03]  /*1150*/  IMAD R2, R9, R2, R5 ;  /* 0x0000000209027224 */ /* 0x000fc600078e0205 */
[----:B------:R-:W-:Y:S02]  /*1160*/  @!P1 SEL R3, R7, R8, !P0 ;  /* 0x0000000807039207 */ /* 0x000fe40004000000 */
[----:B------:R-:W-:-:S03]  /*1170*/  IADD3 R8, PT, PT, -R5, RZ, RZ ;  /* 0x000000ff05087210 */ /* 0x000fc60007ffe1ff */
[--C-:B------:R-:W-:Y:S02]  /*1180*/  @!P1 IMAD.IADD R6, R6, 0x1, -R3.reuse ;  /* 0x0000000106069824 */ /* 0x100fe400078e0a03 */
[----:B------:R-:W-:Y:S01]  /*1190*/  @!P1 IMAD R3, R2, R11, R3 ;  /* 0x0000000b02039224 */ /* 0x000fe200078e0203 */
[----:B------:R-:W-:Y:S01]  /*11a0*/  IADD3 R2, PT, PT, -R7, RZ, RZ ;  /* 0x000000ff07027210 */ /* 0x000fe20007ffe1ff */
[----:B------:R-:W-:Y:S02]  /*11b0*/  @!P1 IMAD R5, R6, R9, R7 ;  /* 0x0000000906059224 */ /* 0x000fe400078e0207 */
[----:B------:R-:W-:Y:S02]  /*11c0*/  IMAD R8, R4, R8, R155 ;  /* 0x0000000804087224 */ /* 0x000fe400078e029b */
[----:B------:R-:W-:Y:S02]  /*11d0*/  @!P1 IMAD.MOV.U32 R7, RZ, RZ, R3 ;  /* 0x000000ffff079224 */ /* 0x000fe400078e0003 */
[----:B------:R-:W-:-:S02]  /*11e0*/  IMAD R2, R10, R2, R165 ;  /* 0x000000020a027224 */ /* 0x000fc400078e02a5 */
[----:B------:R-:W-:Y:S02]  /*11f0*/  IMAD R155, R5, R4, R8 ;  /* 0x00000004059b7224 */ /* 0x000fe400078e0208 */
[----:B------:R-:W-:Y:S02]  /*1200*/  IMAD R165, R7, R10, R2 ;  /* 0x0000000a07a57224 */ /* 0x000fe400078e0202 */
.L_x_15:
[----:B------:R-:W1:Y:S01]  /*1210*/  LDCU UR4, c[0x0][0xb30] ;  /* 0x00016600ff0477ac */ /* 0x000e620008000800 */
[----:B------:R-:W2:Y:S08]  /*1220*/  S2UR UR37, SR_CgaCtaId ;  /* 0x00000000002579c3 */ /* 0x000eb00000008800 */
[----:B------:R-:W3:Y:S01]  /*1230*/  LDC R72, c[0x0][0xb24] ;  /* 0x0002c900ff487b82 */ /* 0x000ee20000000800 */
[----:B-1----:R-:W-:-:S09]  /*1240*/  UISETP.NE.AND UP1, UPT, UR4, 0x1, UPT ;  /* 0x000000010400788c */ /* 0x002fd2000bf25270 */
[----:B--2---:R-:W-:Y:S05]  /*1250*/  BRA.U UP1, `(.L_x_16) ;  /* 0x0000000101407547 */ /* 0x004fea000b800000 */
[----:B------:R-:W1:Y:S08]  /*1260*/  LDC.64 R4, c[0x0][0xb10] ;  /* 0x0002c400ff047b82 */ /* 0x000e700000000a00 */
[----:B------:R-:W2:Y:S08]  /*1270*/  LDC.64 R2, c[0x0][0xb18] ;  /* 0x0002c600ff027b82 */ /* 0x000eb00000000a00 */
[----:B------:R-:W4:Y:S08]  /*1280*/  LDC R6, c[0x0][0xb20] ;  /* 0x0002c800ff067b82 */ /* 0x000f300000000800 */
[----:B------:R-:W3:Y:S01]  /*1290*/  LDC R8, c[0x0][0xb0c] ;  /* 0x0002c300ff087b82 */ /* 0x000ee20000000800 */
[----:B-1----:R-:W-:-:S05]  /*12a0*/  IMAD.HI.U32 R4, R165, R4, RZ ;  /* 0x00000004a5047227 */ /* 0x002fca00078e00ff */
[----:B------:R-:W-:Y:S01]  /*12b0*/  SHF.R.U32.HI R4, RZ, R5, R4 ;  /* 0x00000005ff047219 */ /* 0x000fe20000011604 */
[----:B--2---:R-:W-:Y:S01]  /*12c0*/  IMAD.HI.U32 R3, R155, R3, RZ ;  /* 0x000000039b037227 */ /* 0x004fe200078e00ff */
[----:B------:R-:W-:-:S04]  /*12d0*/  ISETP.NE.AND P0, PT, R2, 0x1, PT ;  /* 0x000000010200780c */ /* 0x000fc80003f05270 */
[----:B----4-:R-:W-:-:S04]  /*12e0*/  SHF.R.U32.HI R6, RZ, R6, R3 ;  /* 0x00000006ff067219 */ /* 0x010fc80000011603 */
[----:B------:R-:W-:Y:S02]  /*12f0*/  SEL R3, R155, R6, !P0 ;  /* 0x000000069b037207 */ /* 0x000fe40004000000 */
[----:B---3--:R-:W-:-:S04]  /*1300*/  ISETP.NE.AND P1, PT, R8, 0x1, PT ;  /* 0x000000010800780c */ /* 0x008fc80003f25270 */
[----:B------:R-:W-:-:S05]  /*1310*/  SEL R4, R165, R4, !P1 ;  /* 0x00000004a5047207 */ /* 0x000fca0004800000 */
[----:B------:R-:W-:Y:S02]  /*1320*/  IMAD.IADD R5, R3, 0x1, -R4 ;  /* 0x0000000103057824 */ /* 0x000fe400078e0a04 */
[----:B------:R-:W-:Y:S02]  /*1330*/  IMAD.IADD R3, R4, 0x1, -R3 ;  /* 0x0000000104037824 */ /* 0x000fe400078e0a03 */
[----:B------:R-:W-:Y:S02]  /*1340*/  IMAD R165, R5, R8, R165 ;  /* 0x0000000805a57224 */ /* 0x000fe400078e02a5 */
[----:B------:R-:W-:-:S07]  /*1350*/  IMAD R155, R3, R2, R155 ;  /* 0x00000002039b7224 */ /* 0x000fce00078e029b */
.L_x_16:
[----:B------:R-:W-:Y:S01]  /*1360*/  BAR.SYNC.DEFER_BLOCKING 0x0 ;  /* 0x0000000000007b1d */ /* 0x000fe20000010000 */
[----:B------:R-:W-:Y:S01]  /*1370*/  UISETP.NE.AND UP1, UPT, UR8, 0x2, UPT ;  /* 0x000000020800788c */ /* 0x000fe2000bf25270 */
[----:B------:R-:W-:Y:S02]  /*1380*/  ISETP.NE.OR P5, PT, R0, 0x2, !P5 ;  /* 0x000000020000780c */ /* 0x000fe40006fa5670 */
[----:B------:R-:W-:-:S06]  /*1390*/  LOP3.LUT R2, R166, 0x1f, RZ, 0xc0, !PT ;  /* 0x0000001fa6027812 */ /* 0x000fcc00078ec0ff */
[----:B------:R-:W-:Y:S05]  /*13a0*/  BRA.U UP1, `(.L_x_17) ;  /* 0x0000001101c87547 */ /* 0x000fea000b800000 */
[----:B------:R-:W1:Y:S01]  /*13b0*/  LDCU UR13, c[0x0][0x38c] ;  /* 0x00007180ff0d77ac */ /* 0x000e620008000800 */
[----:B------:R-:W2:Y:S01]  /*13c0*/  LDC R9, c[0x0][0x370] ;  /* 0x0000dc00ff097b82 */ /* 0x000ea20000000800 */
[----:B------:R-:W-:Y:S01]  /*13d0*/  PLOP3.LUT P1, PT, PT, PT, UP2, 0x80, 0x8 ;  /* 0x000000000008781c */ /* 0x000fe20003f2f028 */
[----:B------:R-:W-:Y:S01]  /*13e0*/  IMAD.MOV.U32 R15, RZ, RZ, 0x1 ;  /* 0x00000001ff0f7424 */ /* 0x000fe200078e00ff */
[----:B------:R-:W-:Y:S01]  /*13f0*/  ISETP.EQ.OR P4, PT, R2, RZ, P5 ;  /* 0x000000ff0200720c */ /* 0x000fe20002f82670 */
[----:B------:R-:W-:Y:S01]  /*1400*/  IMAD.MOV.U32 R14, RZ, RZ, RZ ;  /* 0x000000ffff0e7224 */ /* 0x000fe200078e00ff */
[----:B------:R-:W-:Y:S02]  /*1410*/  PLOP3.LUT P1, PT, P1, PT, PT, 0x8, 0x80 ;  /* 0x000000000080781c */ /* 0x000fe40000f2e170 */
[----:B------:R-:W-:Y:S01]  /*1420*/  CS2R R12, SRZ ;  /* 0x00000000000c7805 */ /* 0x000fe2000001ff00 */
[----:B------:R-:W-:Y:S01]  /*1430*/  IMAD.MOV.U32 R10, RZ, RZ, 0x1 ;  /* 0x00000001ff0a7424 */ /* 0x000fe200078e00ff */
[----:B------:R-:W4:Y:S01]  /*1440*/  LDC R0, c[0x0][0x374] ;  /* 0x0000dd00ff007b82 */ /* 0x000f220000000800 */
[----:B------:R-:W2:Y:S01]  /*1450*/  LDCU.64 UR22, c[0x0][0x348] ;  /* 0x00006900ff1677ac */ /* 0x000ea20008000a00 */
[----:B------:R-:W-:Y:S01]  /*1460*/  UMOV UR6, URZ ;  /* 0x000000ff00067c82 */ /* 0x000fe20008000000 */
[----:B-1----:R-:W-:-:S04]  /*1470*/  UIADD3 UR5, UPT, UPT, UR13, 0x1f, URZ ;  /* 0x0000001f0d057890 */ /* 0x002fc8000fffe0ff */
[----:B------:R-:W-:-:S04]  /*1480*/  USHF.R.S32.HI UR4, URZ, 0x1f, UR5 ;  /* 0x0000001fff047899 */ /* 0x000fc80008011405 */
[----:B------:R-:W-:-:S04]  /*1490*/  ULEA.HI UR4, UR4, UR5, URZ, 0x5 ;  /* 0x0000000504047291 */ /* 0x000fc8000f8f28ff */
[----:B------:R-:W-:Y:S02]  /*14a0*/  USHF.R.S32.HI UR15, URZ, 0x5, UR4 ;  /* 0x00000005ff0f7899 */ /* 0x000fe40008011404 */
[----:B------:R-:W-:Y:S02]  /*14b0*/  UIADD3 UR4, UPT, UPT, UR13, -0x1, URZ ;  /* 0xffffffff0d047890 */ /* 0x000fe4000fffe0ff */
[----:B------:R-:W-:Y:S02]  /*14c0*/  UISETP.LT.U32.AND UP0, UPT, UR15, 0x7, UPT ;  /* 0x000000070f00788c */ /* 0x000fe4000bf01070 */
[----:B------:R-:W-:Y:S02]  /*14d0*/  UISETP.GE.U32.AND UP1, UPT, UR4, -0x3f, UPT ;  /* 0xffffffc10400788c */ /* 0x000fe4000bf26070 */
[----:B------:R-:W-:Y:S02]  /*14e0*/  USEL UR14, UR15, 0x7, UP0 ;  /* 0x000000070f0e7887 */ /* 0x000fe40008000000 */
[----:B------:R-:W-:-:S02]  /*14f0*/  UIADD3 UR13, UPT, UPT, UR13, 0x3e, URZ ;  /* 0x0000003e0d0d7890 */ /* 0x000fc4000fffe0ff */
[----:B------:R-:W-:Y:S02]  /*1500*/  UIADD3 UR5, UPT, UPT, UR14, -0x1, URZ ;  /* 0xffffffff0e057890 */ /* 0x000fe4000fffe0ff */
[----:B------:R-:W-:-:S03]  /*1510*/  UIADD3 UR7, UPT, UPT, UR15, -UR14, URZ ;  /* 0x8000000e0f077290 */ /* 0x000fc6000fffe0ff */
[----:B------:R-:W-:-:S04]  /*1520*/  @UP1 UIADD3 UR5, UPT, UPT, UR14, URZ, URZ ;  /* 0x000000ff0e051290 */ /* 0x000fc8000fffe0ff */
[----:B--2---:R-:W-:-:S12]  /*1530*/  UIADD3 UR5, UPT, UPT, UR5, 0x1, URZ ;  /* 0x0000000105057890 */ /* 0x004fd8000fffe0ff */
.L_x_35:
[----:B------:R-:W-:Y:S01]  /*1540*/  UISETP.NE.AND UP0, UPT, UR37, URZ, UPT ;  /* 0x000000ff2500728c */ /* 0x000fe2000bf05270 */
[----:B------:R-:W1:Y:S08]  /*1550*/  S2UR UR37, SR_CgaCtaId ;  /* 0x00000000002579c3 */ /* 0x000e700000008800 */
[----:B------:R-:W-:Y:S05]  /*1560*/  BRA.U UP0, `(.L_x_18) ;  /* 0x0000000100347547 */ /* 0x000fea000b800000 */
[----:B------:R-:W2:Y:S01]  /*1570*/  S2R R2, SR_CgaCtaId ;  /* 0x0000000000027919 */ /* 0x000ea20000008800 */
[----:B------:R-:W-:-:S04]  /*1580*/  MOV R3, 0x400 ;  /* 0x0000040000037802 */ /* 0x000fc80000000f00 */
[----:B--2---:R-:W-:Y:S02]  /*1590*/  LEA R3, R2, R3, 0x18 ;  /* 0x0000000302037211 */ /* 0x004fe400078ec0ff */
[----:B------:R-:W-:-:S03]  /*15a0*/  SHF.L.U32 R2, R10, 0x1f, RZ ;  /* 0x0000001f0a027819 */ /* 0x000fc600000006ff */
[----:B------:R-:W-:-:S04]  /*15b0*/  IMAD R3, R12, 0x8, R3 ;  /* 0x000000080c037824 */ /* 0x000fc800078e0203 */
[----:B------:R-:W2:Y:S02]  /*15c0*/  SYNCS.PHASECHK.TRANS64.TRYWAIT P0, [R3+URZ+0x100], R2 ;  /* 0x00010002030075a7 */ /* 0x000ea400080011ff */
[----:B--2---:R-:W-:Y:S05]  /*15d0*/  @!P0 BRA `(.L_x_19) ;  /* 0x0000005400088947 */ /* 0x004fea0003800000 */
.L_x_98:
[----:B------:R-:W-:Y:S01]  /*15e0*/  VIADD R12, R12, 0x1 ;  /* 0x000000010c0c7836 */ /* 0x000fe20000000000 */
[----:B------:R2:W-:Y:S04]  /*15f0*/  SYNCS.ARRIVE.TRANS64.A1T0 RZ, [R3+URZ+0xf0], RZ ;  /* 0x0000f0ff03ff79a7 */ /* 0x0005e800081000ff */
[----:B------:R-:W-:-:S04]  /*1600*/  ISETP.NE.AND P0, PT, R12, 0x2, PT ;  /* 0x000000020c00780c */ /* 0x000fc80003f05270 */
[----:B------:R-:W-:Y:S02]  /*1610*/  SEL R12, R12, RZ, P0 ;  /* 0x000000ff0c0c7207 */ /* 0x000fe40000000000 */
[----:B--2---:R-:W-:-:S04]  /*1620*/  SEL R3, RZ, 0x1, P0 ;  /* 0x00000001ff037807 */ /* 0x004fc80000000000 */
[----:B------:R-:W-:-:S07]  /*1630*/  LOP3.LUT R10, R10, R3, RZ, 0x3c, !PT ;  /* 0x000000030a0a7212 */ /* 0x000fce00078e3cff */
.L_x_18:
[----:B------:R-:W-:Y:S01]  /*1640*/  UMOV UR4, 0x400 ;  /* 0x0000040000047882 */ /* 0x000fe20000000000 */
[----:B------:R-:W-:Y:S01]  /*1650*/  SHF.L.U32 R2, R15, 0x1f, RZ ;  /* 0x0000001f0f027819 */ /* 0x000fe200000006ff */
[----:B-1----:R-:W-:Y:S01]  /*1660*/  ULEA UR4, UR37, UR4, 0x18 ;  /* 0x0000000425047291 */ /* 0x002fe2000f8ec0ff */
[----:B------:R-:W-:Y:S01]  /*1670*/  R2UR UR35, R165 ;  /* 0x00000000a52372ca */ /* 0x000fe200000e0000 */
[----:B------:R-:W-:Y:S01]  /*1680*/  UISETP.GE.U32.AND UP0, UPT, UR13, 0x3f, UPT ;  /* 0x0000003f0d00788c */ /* 0x000fe2000bf06070 */
[----:B------:R-:W-:Y:S01]  /*1690*/  R2UR UR11, R155 ;  /* 0x000000009b0b72ca */ /* 0x000fe200000e0000 */
[----:B------:R-:W-:Y:S01]  /*16a0*/  ULEA UR8, UR6, UR4, 0x3 ;  /* 0x0000000406087291 */ /* 0x000fe2000f8e18ff */
[----:B------:R-:W-:-:S08]  /*16b0*/  UMOV UR24, URZ ;  /* 0x000000ff00187c82 */ /* 0x000fd00008000000 */
[----:B------:R1:W2:Y:S01]  /*16c0*/  SYNCS.PHASECHK.TRANS64.TRYWAIT P0, [UR8+0x38], R2 ;  /* 0x00003802ff0075a7 */ /* 0x0002a20008001108 */
[----:B------:R-:W-:Y:S02]  /*16d0*/  USHF.L.U32 UR35, UR35, 0x7, URZ ;  /* 0x0000000723237899 */ /* 0x000fe400080006ff */
[----:B------:R-:W-:Y:S01]  /*16e0*/  USHF.L.U32 UR11, UR11, 0x6, URZ ;  /* 0x000000060b0b7899 */ /* 0x000fe200080006ff */
[----:B------:R-:W-:Y:S11]  /*16f0*/  BRA.U !UP0, `(.L_x_20) ;  /* 0x0000000108a87547 */ /* 0x000ff6000b800000 */
[----:B------:R-:W-:Y:S01]  /*1700*/  UMOV UR16, URZ ;  /* 0x000000ff00107c82 */ /* 0x000fe20008000000 */
[----:B------:R-:W-:-:S05]  /*1710*/  UMOV UR17, UR6 ;  /* 0x0000000600117c82 */ /* 0x000fca0008000000 */
.L_x_25:
[----:B-1----:R-:W-:Y:S01]  /*1720*/  ULEA UR33, UR17, UR4, 0x3 ;  /* 0x0000000411217291 */ /* 0x002fe2000f8e18ff */
[----:B--2---:R-:W-:Y:S01]  /*1730*/  @!P5 MOV R3, 0x1800 ;  /* 0x000018000003d802 */ /* 0x004fe20000000f00 */
[----:B--2---:R-:W-:Y:S10]  /*1740*/  @P0 BRA `(.L_x_21) ;  /* 0x00000000000c0947 */ /* 0x004ff40003800000 */
[----:B------:R-:W-:-:S04]  /*1750*/  SHF.L.U32 R5, R15, 0x1f, RZ ;  /* 0x0000001f0f057819 */ /* 0x000fc800000006ff */
[----:B------:R-:W2:Y:S02]  /*1760*/  SYNCS.PHASECHK.TRANS64.TRYWAIT P0, [UR33+0x38], R5 ;  /* 0x00003805ff0075a7 */ /* 0x000ea40008001121 */
[----:B--2---:R-:W-:Y:S05]  /*1770*/  @!P0 BRA `(.L_x_22) ;  /* 0x0000005000b48947 */ /* 0x004fea0003800000 */
.L_x_21:
[----:B------:R2:W-:Y:S01]  /*1780*/  @!P5 SYNCS.ARRIVE.TRANS64 RZ, [UR33], R3 ;  /* 0x00000003ffffd9a7 */ /* 0x0005e20008000021 */
[----:B------:R-:W-:Y:S04]  /*1790*/  BSSY.RECONVERGENT B0, `(.L_x_23) ;  /* 0x0000003000007945 */ /* 0x000fe80003800200 */
[----:B------:R-:W-:Y:S05]  /*17a0*/  @P4 BRA `(.L_x_24) ;  /* 0x0000000000044947 */ /* 0x000fea0003800000 */
[----:B------:R-:W-:Y:S05]  /*17b0*/  BPT.TRAP 0x1 ;  /* 0x000000040000795c */ /* 0x000fea0000300000 */
.L_x_24:
[----:B------:R-:W-:Y:S05]  /*17c0*/  BSYNC.RECONVERGENT B0 ;  /* 0x0000000000007941 */ /* 0x000fea0003800200 */
.L_x_23:
[----:B------:R-:W-:Y:S02]  /*17d0*/  UIADD3 UR6, UPT, UPT, UR17, 0x1, URZ ;  /* 0x0000000111067890 */ /* 0x000fe4000fffe0ff */
[----:B------:R-:W-:Y:S02]  /*17e0*/  ULEA UR32, UR17, UR4, 0xc ;  /* 0x0000000411207291 */ /* 0x000fe4000f8e60ff */
[----:B------:R-:W-:Y:S02]  /*17f0*/  UISETP.NE.AND UP0, UPT, UR6, 0x7, UPT ;  /* 0x000000070600788c */ /* 0x000fe4000bf05270 */
[----:B------:R-:W-:Y:S02]  /*1800*/  UIADD3 UR26, UP1, UPT, UR22, 0x80, URZ ;  /* 0x00000080161a7890 */ /* 0x000fe4000ff3e0ff */
[----:B------:R-:W-:Y:S02]  /*1810*/  USEL UR9, URZ, 0x1, UP0 ;  /* 0x00000001ff097887 */ /* 0x000fe40008000000 */
[----:B------:R-:W-:-:S02]  /*1820*/  USEL UR6, UR6, URZ, UP0 ;  /* 0x000000ff06067287 */ /* 0x000fc40008000000 */
[----:B------:R-:W-:Y:S02]  /*1830*/  UIADD3 UR20, UP0, UPT, UR22, 0x180, URZ ;  /* 0x0000018016147890 */ /* 0x000fe4000ff1e0ff */
[----:B------:R-:W-:Y:S01]  /*1840*/  ULEA UR8, UR6, UR4, 0x3 ;  /* 0x0000000406087291 */ /* 0x000fe2000f8e18ff */
[----:B------:R-:W-:Y:S01]  /*1850*/  LOP3.LUT R15, R15, UR9, RZ, 0x3c, !PT ;  /* 0x000000090f0f7c12 */ /* 0x000fe2000f8e3cff */
[----:B------:R-:W-:Y:S02]  /*1860*/  USHF.L.U32 UR34, UR16, 0x5, URZ ;  /* 0x0000000510227899 */ /* 0x000fe400080006ff */
[----:B------:R-:W-:Y:S01]  /*1870*/  UIADD3.X UR27, UPT, UPT, URZ, UR23, URZ, UP1, !UPT ;  /* 0x00000017ff1b7290 */ /* 0x000fe20008ffe4ff */
[----:B-1----:R-:W-:Y:S01]  /*1880*/  SHF.L.U32 R2, R15, 0x1f, RZ ;  /* 0x0000001f0f027819 */ /* 0x002fe200000006ff */
[----:B------:R-:W-:Y:S02]  /*1890*/  UIADD3 UR32, UPT, UPT, UR32, 0x4400, URZ ;  /* 0x0000440020207890 */ /* 0x000fe4000fffe0ff */
[----:B------:R-:W-:Y:S01]  /*18a0*/  UIADD3.X UR21, UPT, UPT, URZ, UR23, URZ, UP0, !UPT ;  /* 0x00000017ff157290 */ /* 0x000fe200087fe4ff */
[----:B------:R1:W1:Y:S01]  /*18b0*/  SYNCS.PHASECHK.TRANS64.TRYWAIT P0, [UR8+0x38], R2 ;  /* 0x00003802ff0075a7 */ /* 0x0002620008001108 */
[----:B------:R-:W-:Y:S01]  /*18c0*/  ULEA UR8, UR17, UR4, 0xb ;  /* 0x0000000411087291 */ /* 0x000fe2000f8e58ff */
[----:B------:R-:W-:Y:S01]  /*18d0*/  UMOV UR18, 0x0 ;  /* 0x0000000000127882 */ /* 0x000fe20000000000 */
[----:B------:R-:W-:-:S02]  /*18e0*/  UMOV UR19, 0x10000000 ;  /* 0x1000000000137882 */ /* 0x000fc40000000000 */
[----:B------:R-:W-:Y:S01]  /*18f0*/  UIADD3 UR8, UPT, UPT, UR8, 0xb400, URZ ;  /* 0x0000b40008087890 */ /* 0x000fe2000fffe0ff */
[----:B------:R1:W-:Y:S01]  /*1900*/  UTMALDG.3D [UR32], [UR26], desc[UR18] ;  /* 0x000012201a0075b4 */ /* 0x0003e20008011000 */
[----:B------:R-:W-:Y:S01]  /*1910*/  UMOV UR12, UR36 ;  /* 0x00000024000c7c82 */ /* 0x000fe20008000000 */
[----:B------:R-:W-:Y:S01]  /*1920*/  UMOV UR9, UR33 ;  /* 0x0000002100097c82 */ /* 0x000fe20008000000 */
[----:B------:R-:W-:Y:S01]  /*1930*/  UMOV UR10, UR34 ;  /* 0x00000022000a7c82 */ /* 0x000fe20008000000 */
[----:B------:R-:W-:Y:S01]  /*1940*/  UIADD3 UR16, UPT, UPT, UR16, 0x1, URZ ;  /* 0x0000000110107890 */ /* 0x000fe2000fffe0ff */
[----:B------:R-:W-:Y:S01]  /*1950*/  UMOV UR24, UR5 ;  /* 0x0000000500187c82 */ /* 0x000fe20008000000 */
[----:B------:R-:W-:Y:S02]  /*1960*/  UMOV UR17, UR6 ;  /* 0x0000000600117c82 */ /* 0x000fe40008000000 */
[----:B------:R1:W-:Y:S01]  /*1970*/  UTMALDG.3D [UR8], [UR20], desc[UR18] ;  /* 0x00001208140075b4 */ /* 0x0003e20008011000 */
[----:B------:R-:W-:-:S09]  /*1980*/  UISETP.NE.AND UP0, UPT, UR16, UR5, UPT ;  /* 0x000000051000728c */ /* 0x000fd2000bf05270 */
[----:B------:R-:W-:Y:S05]  /*1990*/  BRA.U UP0, `(.L_x_25) ;  /* 0xfffffffd00607547 */ /* 0x000fea000b83ffff */
.L_x_20:
[----:B-1----:R-:W-:Y:S01]  /*19a0*/  ULEA UR8, UR6, UR4, 0x3 ;  /* 0x0000000406087291 */ /* 0x002fe2000f8e18ff */
[----:B------:R-:W-:Y:S01]  /*19b0*/  SHF.L.U32 R2, R15, 0x1f, RZ ;  /* 0x0000001f0f027819 */ /* 0x000fe200000006ff */
[----:B------:R-:W-:Y:S01]  /*19c0*/  @!P1 SYNCS.ARRIVE.TRANS64.A1T0 RZ, [UR4+0x88], RZ ;  /* 0x000088ffffff99a7 */ /* 0x000fe20008100004 */
[----:B------:R-:W-:-:S06]  /*19d0*/  UISETP.GT.AND UP0, UPT, UR15, UR14, UPT ;  /* 0x0000000e0f00728c */ /* 0x000fcc000bf04270 */
[----:B--2---:R1:W2:Y:S03]  /*19e0*/  SYNCS.PHASECHK.TRANS64.TRYWAIT P0, [UR8+0x38], R2 ;  /* 0x00003802ff0075a7 */ /* 0x0042a60008001108 */
[----:B------:R-:W-:Y:S05]  /*19f0*/  BRA.U !UP0, `(.L_x_26) ;  /* 0x0000000108ac7547 */ /* 0x000fea000b800000 */
[----:B------:R-:W-:Y:S01]  /*1a00*/  UIADD3 UR21, UPT, UPT, UR7, UR24, URZ ;  /* 0x0000001807157290 */ /* 0x000fe2000fffe0ff */
[----:B------:R-:W-:-:S11]  /*1a10*/  UMOV UR25, UR6 ;  /* 0x0000000600197c82 */ /* 0x000fd60008000000 */
.L_x_31:
[----:B-1----:R-:W-:Y:S01]  /*1a20*/  ULEA UR17, UR25, UR4, 0x3 ;  /* 0x0000000419117291 */ /* 0x002fe2000f8e18ff */
[----:B--2---:R-:W-:Y:S01]  /*1a30*/  @!P5 MOV R3, 0x1800 ;  /* 0x000018000003d802 */ /* 0x004fe20000000f00 */
[----:B--2---:R-:W-:Y:S10]  /*1a40*/  @P0 BRA `(.L_x_27) ;  /* 0x00000000000c0947 */ /* 0x004ff40003800000 */
[----:B------:R-:W-:-:S04]  /*1a50*/  SHF.L.U32 R5, R15, 0x1f, RZ ;  /* 0x0000001f0f057819 */ /* 0x000fc800000006ff */
[----:B------:R-:W2:Y:S02]  /*1a60*/  SYNCS.PHASECHK.TRANS64.TRYWAIT P0, [UR17+0x38], R5 ;  /* 0x00003805ff0075a7 */ /* 0x000ea40008001111 */
[----:B--2---:R-:W-:Y:S05]  /*1a70*/  @!P0 BRA `(.L_x_28) ;  /* 0x00000050000c8947 */ /* 0x004fea0003800000 */
.L_x_27:
[----:B------:R2:W-:Y:S01]  /*1a80*/  @!P5 SYNCS.ARRIVE.TRANS64 RZ, [UR17], R3 ;  /* 0x00000003ffffd9a7 */ /* 0x0005e20008000011 */
[----:B------:R-:W-:Y:S04]  /*1a90*/  BSSY.RECONVERGENT B0, `(.L_x_29) ;  /* 0x0000003000007945 */ /* 0x000fe80003800200 */
[----:B------:R-:W-:Y:S05]  /*1aa0*/  @P4 BRA `(.L_x_30) ;  /* 0x0000000000044947 */ /* 0x000fea0003800000 */
[----:B------:R-:W-:Y:S05]  /*1ab0*/  BPT.TRAP 0x1 ;  /* 0x000000040000795c */ /* 0x000fea0000300000 */
.L_x_30:
[----:B------:R-:W-:Y:S05]  /*1ac0*/  BSYNC.RECONVERGENT B0 ;  /* 0x0000000000007941 */ /* 0x000fea0003800200 */
.L_x_29:
        /* <DEDUP_REMOVED lines=10> */
[----:B------:R-:W-:Y:S01]  /*1b70*/  UIADD3 UR16, UPT, UPT, UR16, 0x4400, URZ ;  /* 0x0000440010107890 */ /* 0x000fe2000fffe0ff */
[----:B-1----:R-:W-:Y:S01]  /*1b80*/  SHF.L.U32 R2, R15, 0x1f, RZ ;  /* 0x0000001f0f027819 */ /* 0x002fe200000006ff */
[----:B------:R-:W-:Y:S02]  /*1b90*/  UIADD3.X UR31, UPT, UPT, URZ, UR23, URZ, UP1, !UPT ;  /* 0x00000017ff1f7290 */ /* 0x000fe40008ffe4ff */
[----:B------:R-:W-:Y:S01]  /*1ba0*/  UIADD3.X UR29, UPT, UPT, URZ, UR23, URZ, UP0, !UPT ;  /* 0x00000017ff1d7290 */ /* 0x000fe200087fe4ff */
[----:B------:R1:W1:Y:S01]  /*1bb0*/  SYNCS.PHASECHK.TRANS64.TRYWAIT P0, [UR8+0x38], R2 ;  /* 0x00003802ff0075a7 */ /* 0x0002620008001108 */
[----:B------:R-:W-:Y:S01]  /*1bc0*/  ULEA UR8, UR25, UR4, 0xb ;  /* 0x0000000419087291 */ /* 0x000fe2000f8e58ff */
[----:B------:R-:W-:Y:S01]  /*1bd0*/  UMOV UR26, 0x0 ;  /* 0x00000000001a7882 */ /* 0x000fe20000000000 */
[----:B------:R-:W-:-:S02]  /*1be0*/  UMOV UR27, 0x10000000 ;  /* 0x10000000001b7882 */ /* 0x000fc40000000000 */
[----:B------:R-:W-:Y:S01]  /*1bf0*/  UIADD3 UR8, UPT, UPT, UR8, 0xb400, URZ ;  /* 0x0000b40008087890 */ /* 0x000fe2000fffe0ff */
[----:B------:R-:W-:Y:S01]  /*1c00*/  UMOV UR19, UR35 ;  /* 0x0000002300137c82 */ /* 0x000fe20008000000 */
[----:B------:R-:W-:Y:S01]  /*1c10*/  UMOV UR20, UR36 ;  /* 0x0000002400147c82 */ /* 0x000fe20008000000 */
[----:B------:R-:W-:Y:S01]  /*1c20*/  UMOV UR12, UR36 ;  /* 0x00000024000c7c82 */ /* 0x000fe20008000000 */
[----:B------:R-:W-:Y:S01]  /*1c30*/  UMOV UR9, UR17 ;  /* 0x0000001100097c82 */ /* 0x000fe20008000000 */
[----:B------:R-:W-:Y:S01]  /*1c40*/  UMOV UR10, UR18 ;  /* 0x00000012000a7c82 */ /* 0x000fe20008000000 */
[----:B------:R1:W-:Y:S01]  /*1c50*/  UTMALDG.3D [UR16], [UR30], desc[UR26] ;  /* 0x00001a101e0075b4 */ /* 0x0003e20008011000 */
[----:B------:R-:W-:Y:S01]  /*1c60*/  UIADD3 UR24, UPT, UPT, UR24, 0x1, URZ ;  /* 0x0000000118187890 */ /* 0x000fe2000fffe0ff */
[----:B------:R-:W-:-:S03]  /*1c70*/  UMOV UR25, UR6 ;  /* 0x0000000600197c82 */ /* 0x000fc60008000000 */
[----:B------:R-:W-:Y:S01]  /*1c80*/  UISETP.NE.AND UP0, UPT, UR24, UR21, UPT ;  /* 0x000000151800728c */ /* 0x000fe2000bf05270 */
[----:B------:R1:W-:Y:S08]  /*1c90*/  UTMALDG.3D [UR8], [UR28], desc[UR26] ;  /* 0x00001a081c0075b4 */ /* 0x0003f00008011000 */
[----:B------:R-:W-:Y:S05]  /*1ca0*/  BRA.U UP0, `(.L_x_31) ;  /* 0xfffffffd005c7547 */ /* 0x000fea000b83ffff */
.L_x_26:
[C---:B-1----:R-:W-:Y:S01]  /*1cb0*/  LEA R2, R14.reuse, UR4, 0x3 ;  /* 0x000000040e027c11 */ /* 0x042fe2000f8e18ff */
[----:B------:R-:W-:Y:S01]  /*1cc0*/  NOP ;  /* 0x0000000000007918 */ /* 0x000fe20000000000 */
[----:B--2---:R-:W-:Y:S02]  /*1cd0*/  SHF.L.U32 R3, R13, 0x1f, RZ ;  /* 0x0000001f0d037819 */ /* 0x004fe400000006ff */
[----:B------:R-:W-:Y:S02]  /*1ce0*/  LEA R4, R14, UR4, 0x4 ;  /* 0x000000040e047c11 */ /* 0x000fe4000f8e20ff */
[----:B------:R-:W1:Y:S02]  /*1cf0*/  SYNCS.PHASECHK.TRANS64.TRYWAIT P0, [R2+URZ+0x90], R3 ;  /* 0x00009003020075a7 */ /* 0x000e6400080011ff */
[----:B-1----:R-:W-:Y:S05]  /*1d00*/  @!P0 BRA `(.L_x_32) ;  /* 0x0000004c00808947 */ /* 0x002fea0003800000 */
.L_x_101:
[----:B------:R-:W2:Y:S01]  /*1d10*/  LDS.128 R4, [R4+0x120] ;  /* 0x0001200004047984 */ /* 0x000ea20000000c00 */
[----:B---3--:R-:W-:Y:S01]  /*1d20*/  ISETP.GE.AND P0, PT, R72, 0x1, PT ;  /* 0x000000014800780c */ /* 0x008fe20003f06270 */
[----:B-1----:R-:W-:Y:S01]  /*1d30*/  VIADD R2, R2, 0xa0 ;  /* 0x000000a002027836 */ /* 0x002fe20000000000 */
[----:B------:R-:W-:Y:S01]  /*1d40*/  @!PT LDS RZ, [RZ] ;  /* 0x00000000fffff984 */ /* 0x000fe20000000800 */
[----:B------:R-:W-:Y:S01]  /*1d50*/  @!PT LDS RZ, [RZ] ;  /* 0x00000000fffff984 */ /* 0x000fe20000000800 */
[----:B------:R-:W-:Y:S01]  /*1d60*/  @!PT LDS RZ, [RZ] ;  /* 0x00000000fffff984 */ /* 0x000fe20000000800 */
[----:B------:R-:W-:Y:S01]  /*1d70*/  @!PT LDS RZ, [RZ] ;  /* 0x00000000fffff984 */ /* 0x000fe20000000800 */
[----:B------:R1:W-:Y:S06]  /*1d80*/  MEMBAR.ALL.CTA ;  /* 0x0000000000007992 */ /* 0x0003ec0000008000 */
[----:B-1----:R-:W1:Y:S01]  /*1d90*/  FENCE.VIEW.ASYNC.S ;  /* 0x00000000000073c6 */ /* 0x002e620000000000 */
[----:B------:R-:W-:-:S04]  /*1da0*/  PRMT R2, RZ, 0x654, R2 ;  /* 0x00000654ff027816 */ /* 0x000fc80000000002 */
[----:B-1----:R1:W-:Y:S01]  /*1db0*/  SYNCS.ARRIVE.TRANS64.RED.A1T0 RZ, [R2+URZ], RZ ;  /* 0x000000ff02ff79a7 */ /* 0x0023e200081004ff */
[----:B--2---:R-:W-:-:S13]  /*1dc0*/  LOP3.LUT P2, RZ, R6, 0x1, RZ, 0xc0, !PT ;  /* 0x0000000106ff7812 */ /* 0x004fda000784c0ff */
[----:B------:R-:W-:Y:S01]  /*1dd0*/  @P2 SHF.R.U32.HI R3, RZ, 0x10, R5 ;  /* 0x00000010ff032819 */ /* 0x000fe20000011605 */
[----:B------:R-:W-:Y:S01]  /*1de0*/  VOTEU.ANY UP0, P2 ;  /* 0x0000000000ff7886 */ /* 0x000fe20001000100 */
[----:B------:R-:W-:Y:S02]  /*1df0*/  @P2 MOV R11, R4 ;  /* 0x00000004000b2202 */ /* 0x000fe40000000f00 */
[----:B------:R-:W-:Y:S02]  /*1e00*/  @P2 R2UR.BROADCAST UR8, R3 ;  /* 0x00000000030822ca */ /* 0x000fe400008e0000 */
[----:B------:R-:W-:-:S11]  /*1e10*/  @P2 LOP3.LUT R8, R5, 0xffff, RZ, 0xc0, !PT ;  /* 0x0000ffff05082812 */ /* 0x000fd600078ec0ff */
[----:B------:R-:W-:Y:S01]  /*1e20*/  @UP0 UMOV UR36, UR8 ;  /* 0x0000000800240c82 */ /* 0x000fe20008000000 */
[----:B-1----:R-:W-:Y:S05]  /*1e30*/  @!P0 BRA `(.L_x_33) ;  /* 0x0000000000b88947 */ /* 0x002fea0003800000 */
[----:B------:R-:W4:Y:S01]  /*1e40*/  LDC.64 R4, c[0x0][0xb18] ;  /* 0x0002c600ff047b82 */ /* 0x000f220000000a00 */
[----:B------:R-:W-:-:S07]  /*1e50*/  ISETP.NE.AND P3, PT, R72, 0x1, PT ;  /* 0x000000014800780c */ /* 0x000fce0003f65270 */
[----:B------:R-:W1:Y:S08]  /*1e60*/  LDC.64 R6, c[0x0][0xb10] ;  /* 0x0002c400ff067b82 */ /* 0x000e700000000a00 */
[----:B------:R-:W2:Y:S08]  /*1e70*/  LDC R16, c[0x0][0xb20] ;  /* 0x0002c800ff107b82 */ /* 0x000eb00000000800 */
[----:B------:R-:W3:Y:S01]  /*1e80*/  LDC R18, c[0x0][0xb0c] ;  /* 0x0002c300ff127b82 */ /* 0x000ee20000000800 */
[----:B----4-:R-:W-:Y:S01]  /*1e90*/  IMAD.HI.U32 R17, R0, R5, RZ ;  /* 0x0000000500117227 */ /* 0x010fe200078e00ff */
[----:B------:R-:W-:-:S03]  /*1ea0*/  ISETP.NE.AND P0, PT, R4, 0x1, PT ;  /* 0x000000010400780c */ /* 0x000fc60003f05270 */
[----:B------:R-:W-:-:S03]  /*1eb0*/  IMAD.HI.U32 R5, R8, R5, RZ ;  /* 0x0000000508057227 */ /* 0x000fc600078e00ff */
[----:B------:R-:W4:Y:S01]  /*1ec0*/  LDC.64 R2, c[0x0][0xb28] ;  /* 0x0002ca00ff027b82 */ /* 0x000f220000000a00 */
[----:B-1----:R-:W-:-:S04]  /*1ed0*/  IMAD.HI.U32 R20, R9, R6, RZ ;  /* 0x0000000609147227 */ /* 0x002fc800078e00ff */
[----:B------:R-:W-:Y:S01]  /*1ee0*/  IMAD.HI.U32 R22, R11, R6, RZ ;  /* 0x000000060b167227 */ /* 0x000fe200078e00ff */
[----:B------:R-:W-:Y:S02]  /*1ef0*/  SHF.R.U32.HI R20, RZ, R7, R20 ;  /* 0x00000007ff147219 */ /* 0x000fe40000011614 */
[-C--:B--2---:R-:W-:Y:S02]  /*1f00*/  SHF.R.U32.HI R17, RZ, R16.reuse, R17 ;  /* 0x00000010ff117219 */ /* 0x084fe40000011611 */
[----:B------:R-:W-:Y:S02]  /*1f10*/  SHF.R.U32.HI R5, RZ, R16, R5 ;  /* 0x00000010ff057219 */ /* 0x000fe40000011605 */
[----:B------:R-:W-:Y:S02]  /*1f20*/  SEL R17, R0, R17, !P0 ;  /* 0x0000001100117207 */ /* 0x000fe40004000000 */
[----:B------:R-:W-:Y:S02]  /*1f30*/  SHF.R.U32.HI R22, RZ, R7, R22 ;  /* 0x00000007ff167219 */ /* 0x000fe40000011616 */
[----:B---3--:R-:W-:-:S02]  /*1f40*/  ISETP.NE.AND P1, PT, R18, 0x1, PT ;  /* 0x000000011200780c */ /* 0x008fc40003f25270 */
[----:B------:R-:W-:Y:S02]  /*1f50*/  SEL R5, R8, R5, !P0 ;  /* 0x0000000508057207 */ /* 0x000fe40004000000 */
[----:B------:R-:W-:Y:S02]  /*1f60*/  SEL R19, R9, R20, !P1 ;  /* 0x0000001409137207 */ /* 0x000fe40004800000 */
[----:B------:R-:W-:Y:S01]  /*1f70*/  SEL R7, R11, R22, !P1 ;  /* 0x000000160b077207 */ /* 0x000fe20004800000 */
[----:B----4-:R-:W-:-:S04]  /*1f80*/  IMAD.HI.U32 R20, R17, R2, RZ ;  /* 0x0000000211147227 */ /* 0x010fc800078e00ff */
[----:B------:R-:W-:Y:S01]  /*1f90*/  IMAD.HI.U32 R6, R19, R2, RZ ;  /* 0x0000000213067227 */ /* 0x000fe200078e00ff */
[----:B------:R-:W-:-:S04]  /*1fa0*/  @P3 SHF.R.U32.HI R17, RZ, R3, R20 ;  /* 0x00000003ff113219 */ /* 0x000fc80000011614 */
[----:B------:R-:W-:Y:S01]  /*1fb0*/  @P3 SHF.R.U32.HI R19, RZ, R3, R6 ;  /* 0x00000003ff133219 */ /* 0x000fe20000011606 */
[----:B------:R-:W-:-:S04]  /*1fc0*/  IMAD R17, R72, R17, RZ ;  /* 0x0000001148117224 */ /* 0x000fc800078e02ff */
[----:B------:R-:W-:Y:S01]  /*1fd0*/  IMAD R6, R72, R19, RZ ;  /* 0x0000001348067224 */ /* 0x000fe200078e02ff */
[C---:B------:R-:W-:Y:S02]  /*1fe0*/  ISETP.GE.AND P0, PT, R5.reuse, R17, PT ;  /* 0x000000110500720c */ /* 0x040fe40003f06270 */
[----:B------:R-:W-:Y:S02]  /*1ff0*/  IADD3 R17, PT, PT, -R5, RZ, RZ ;  /* 0x000000ff05117210 */ /* 0x000fe40007ffe1ff */
[----:B------:R-:W-:Y:S01]  /*2000*/  ISETP.GE.OR P0, PT, R7, R6, P0 ;  /* 0x000000060700720c */ /* 0x000fe20000706670 */
[----:B------:R-:W-:-:S04]  /*2010*/  IMAD.HI.U32 R6, R5, R2, RZ ;  /* 0x0000000205067227 */ /* 0x000fc800078e00ff */
[----:B------:R-:W-:Y:S01]  /*2020*/  IMAD R8, R4, R17, R8 ;  /* 0x0000001104087224 */ /* 0x000fe200078e0208 */
[----:B------:R-:W-:-:S04]  /*2030*/  SHF.R.U32.HI R6, RZ, R3, R6 ;  /* 0x00000003ff067219 */ /* 0x000fc80000011606 */
[----:B------:R-:W-:-:S03]  /*2040*/  SEL R6, R5, R6, !P3 ;  /* 0x0000000605067207 */ /* 0x000fc60005800000 */
[----:B------:R-:W-:-:S04]  /*2050*/  @!P0 IMAD.HI.U32 R16, R7, R2, RZ ;  /* 0x0000000207108227 */ /* 0x000fc800078e00ff */
[----:B------:R-:W-:Y:S01]  /*2060*/  IMAD.MOV R2, RZ, RZ, -R6 ;  /* 0x000000ffff027224 */ /* 0x000fe200078e0a06 */
[----:B------:R-:W-:-:S03]  /*2070*/  @!P0 SHF.R.U32.HI R16, RZ, R3, R16 ;  /* 0x00000003ff108219 */ /* 0x000fc60000011610 */
[----:B------:R-:W-:Y:S01]  /*2080*/  IMAD R2, R72, R2, R5 ;  /* 0x0000000248027224 */ /* 0x000fe200078e0205 */
[----:B------:R-:W-:-:S05]  /*2090*/  @!P0 SEL R3, R7, R16, !P3 ;  /* 0x0000001007038207 */ /* 0x000fca0005800000 */
[--C-:B------:R-:W-:Y:S02]  /*20a0*/  @!P0 IMAD.IADD R6, R6, 0x1, -R3.reuse ;  /* 0x0000000106068824 */ /* 0x100fe400078e0a03 */
[----:B------:R-:W-:Y:S01]  /*20b0*/  @!P0 IMAD R3, R2, R19, R3 ;  /* 0x0000001302038224 */ /* 0x000fe200078e0203 */
[----:B------:R-:W-:Y:S01]  /*20c0*/  IADD3 R2, PT, PT, -R7, RZ, RZ ;  /* 0x000000ff07027210 */ /* 0x000fe20007ffe1ff */
[----:B------:R-:W-:Y:S02]  /*20d0*/  @!P0 IMAD R5, R72, R6, R7 ;  /* 0x0000000648058224 */ /* 0x000fe400078e0207 */
[----:B------:R-:W-:Y:S02]  /*20e0*/  @!P0 IMAD.MOV.U32 R7, RZ, RZ, R3 ;  /* 0x000000ffff078224 */ /* 0x000fe400078e0003 */
[----:B------:R-:W-:Y:S02]  /*20f0*/  IMAD R2, R18, R2, R11 ;  /* 0x0000000212027224 */ /* 0x000fe400078e020b */
[----:B------:R-:W-:-:S02]  /*2100*/  IMAD R8, R5, R4, R8 ;  /* 0x0000000405087224 */ /* 0x000fc400078e0208 */
[----:B------:R-:W-:Y:S02]  /*2110*/  IMAD R11, R7, R18, R2 ;  /* 0x00000012070b7224 */ /* 0x000fe400078e0202 */
.L_x_33:
[----:B------:R-:W1:Y:S02]  /*2120*/  LDCU UR8, c[0x0][0xb30] ;  /* 0x00016600ff0877ac */ /* 0x000e640008000800 */
[----:B-1----:R-:W-:-:S09]  /*2130*/  UISETP.NE.AND UP0, UPT, UR8, 0x1, UPT ;  /* 0x000000010800788c */ /* 0x002fd2000bf05270 */
[----:B------:R-:W-:Y:S05]  /*2140*/  BRA.U UP0, `(.L_x_34) ;  /* 0x0000000100407547 */ /* 0x000fea000b800000 */
[----:B------:R-:W1:Y:S08]  /*2150*/  LDC.64 R4, c[0x0][0xb10] ;  /* 0x0002c400ff047b82 */ /* 0x000e700000000a00 */
[----:B------:R-:W2:Y:S08]  /*2160*/  LDC.64 R2, c[0x0][0xb18] ;  /* 0x0002c600ff027b82 */ /* 0x000eb00000000a00 */
[----:B------:R-:W3:Y:S08]  /*2170*/  LDC R6, c[0x0][0xb20] ;  /* 0x0002c800ff067b82 */ /* 0x000ef00000000800 */
[----:B------:R-:W4:Y:S01]  /*2180*/  LDC R16, c[0x0][0xb0c] ;  /* 0x0002c300ff107b82 */ /* 0x000f220000000800 */
[----:B-1----:R-:W-:-:S05]  /*2190*/  IMAD.HI.U32 R4, R11, R4, RZ ;  /* 0x000000040b047227 */ /* 0x002fca00078e00ff */
[----:B------:R-:W-:Y:S01]  /*21a0*/  SHF.R.U32.HI R4, RZ, R5, R4 ;  /* 0x00000005ff047219 */ /* 0x000fe20000011604 */
[----:B--2---:R-:W-:Y:S01]  /*21b0*/  IMAD.HI.U32 R3, R8, R3, RZ ;  /* 0x0000000308037227 */ /* 0x004fe200078e00ff */
[----:B------:R-:W-:-:S04]  /*21c0*/  ISETP.NE.AND P0, PT, R2, 0x1, PT ;  /* 0x000000010200780c */ /* 0x000fc80003f05270 */
[----:B---3--:R-:W-:-:S04]  /*21d0*/  SHF.R.U32.HI R3, RZ, R6, R3 ;  /* 0x00000006ff037219 */ /* 0x008fc80000011603 */
[----:B------:R-:W-:Y:S02]  /*21e0*/  SEL R3, R8, R3, !P0 ;  /* 0x0000000308037207 */ /* 0x000fe40004000000 */
[----:B----4-:R-:W-:-:S04]  /*21f0*/  ISETP.NE.AND P1, PT, R16, 0x1, PT ;  /* 0x000000011000780c */ /* 0x010fc80003f25270 */
[----:B------:R-:W-:-:S05]  /*2200*/  SEL R4, R11, R4, !P1 ;  /* 0x000000040b047207 */ /* 0x000fca0004800000 */
[----:B------:R-:W-:Y:S02]  /*2210*/  IMAD.IADD R5, R3, 0x1, -R4 ;  /* 0x0000000103057824 */ /* 0x000fe400078e0a04 */
[----:B------:R-:W-:Y:S02]  /*2220*/  IMAD.IADD R3, R4, 0x1, -R3 ;  /* 0x0000000104037824 */ /* 0x000fe400078e0a03 */
[----:B------:R-:W-:Y:S02]  /*2230*/  IMAD R11, R5, R16, R11 ;  /* 0x00000010050b7224 */ /* 0x000fe400078e020b */
[----:B------:R-:W-:-:S07]  /*2240*/  IMAD R8, R3, R2, R8 ;  /* 0x0000000203087224 */ /* 0x000fce00078e0208 */
.L_x_34:
[----:B------:R-:W-:Y:S01]  /*2250*/  VIADD R14, R14, 0x1 ;  /* 0x000000010e0e7836 */ /* 0x000fe20000000000 */
[----:B------:R-:W-:Y:S01]  /*2260*/  PLOP3.LUT P1, PT, PT, PT, PT, 0x80, 0x8 ;  /* 0x000000000008781c */ /* 0x000fe20003f2f070 */
[----:B------:R-:W-:Y:S02]  /*2270*/  IMAD.IADD R165, R11, 0x1, R154 ;  /* 0x000000010ba57824 */ /* 0x000fe400078e029a */
[----:B------:R-:W-:Y:S01]  /*2280*/  IMAD.IADD R155, R8, 0x1, R143 ;  /* 0x00000001089b7824 */ /* 0x000fe200078e028f */
[----:B------:R-:W-:-:S04]  /*2290*/  ISETP.NE.AND P0, PT, R14, 0x2, PT ;  /* 0x000000020e00780c */ /* 0x000fc80003f05270 */
[----:B------:R-:W-:Y:S02]  /*22a0*/  SEL R2, RZ, 0x1, P0 ;  /* 0x00000001ff027807 */ /* 0x000fe40000000000 */
[----:B------:R-:W-:Y:S02]  /*22b0*/  SEL R14, R14, RZ, P0 ;  /* 0x000000ff0e0e7207 */ /* 0x000fe40000000000 */
[----:B------:R-:W-:Y:S01]  /*22c0*/  LOP3.LUT R13, R13, R2, RZ, 0x3c, !PT ;  /* 0x000000020d0d7212 */ /* 0x000fe200078e3cff */
[----:B------:R-:W-:Y:S06]  /*22d0*/  @P2 BRA `(.L_x_35) ;  /* 0xfffffff000982947 */ /* 0x000fec000383ffff */
[----:B------:R-:W-:Y:S01]  /*22e0*/  UIADD3 UR4, UPT, UPT, UR4, 0x38, URZ ;  /* 0x0000003804047890 */ /* 0x000fe2000fffe0ff */
[----:B------:R-:W-:-:S03]  /*22f0*/  SHF.L.U32 R3, R15, 0x1f, RZ ;  /* 0x0000001f0f037819 */ /* 0x000fc600000006ff */
[----:B------:R-:W-:-:S09]  /*2300*/  ULEA UR5, UR6, UR4, 0x3 ;  /* 0x0000000406057291 */ /* 0x000fd2000f8e18ff */
[----:B------:R-:W1:Y:S02]  /*2310*/  SYNCS.PHASECHK.TRANS64.TRYWAIT P0, [UR5], R3 ;  /* 0x00000003ff0075a7 */ /* 0x000e640008001105 */
[----:B-1----:R-:W-:Y:S05]  /*2320*/  @!P0 BRA `(.L_x_36) ;  /* 0x00000048000c8947 */ /* 0x002fea0003800000 */
.L_x_103:
[----:B------:R-:W-:-:S04]  /*2330*/  UIADD3 UR6, UPT, UPT, UR6, 0x1, URZ ;  /* 0x0000000106067890 */ /* 0x000fc8000fffe0ff */
[----:B------:R-:W-:-:S04]  /*2340*/  UISETP.NE.AND UP0, UPT, UR6, 0x7, UPT ;  /* 0x000000070600788c */ /* 0x000fc8000bf05270 */
[----:B------:R-:W-:Y:S02]  /*2350*/  USEL UR7, URZ, 0x1, UP0 ;  /* 0x00000001ff077887 */ /* 0x000fe40008000000 */
[----:B------:R-:W-:-:S04]  /*2360*/  USEL UR6, UR6, URZ, UP0 ;  /* 0x000000ff06067287 */ /* 0x000fc80008000000 */
[----:B------:R-:W-:Y:S01]  /*2370*/  ULEA UR5, UR6, UR4, 0x3 ;  /* 0x0000000406057291 */ /* 0x000fe2000f8e18ff */
[----:B------:R-:W-:-:S04]  /*2380*/  LOP3.LUT R2, R15, UR7, RZ, 0x3c, !PT ;  /* 0x000000070f027c12 */ /* 0x000fc8000f8e3cff */
[----:B-1----:R-:W-:-:S04]  /*2390*/  SHF.L.U32 R3, R2, 0x1f, RZ ;  /* 0x0000001f02037819 */ /* 0x002fc800000006ff */
[----:B------:R-:W1:Y:S02]  /*23a0*/  SYNCS.PHASECHK.TRANS64.TRYWAIT P0, [UR5], R3 ;  /* 0x00000003ff0075a7 */ /* 0x000e640008001105 */
[----:B-1----:R-:W-:Y:S05]  /*23b0*/  @!P0 BRA `(.L_x_37) ;  /* 0x0000004800008947 */ /* 0x002fea0003800000 */
.L_x_105:
        /* <DEDUP_REMOVED lines=9> */
.L_x_107:
        /* <DEDUP_REMOVED lines=9> */
.L_x_109:
        /* <DEDUP_REMOVED lines=9> */
.L_x_111:
        /* <DEDUP_REMOVED lines=9> */
.L_x_113:
[----:B------:R-:W-:-:S04]  /*2600*/  UIADD3 UR6, UPT, UPT, UR6, 0x1, URZ ;  /* 0x0000000106067890 */ /* 0x000fc8000fffe0ff */
[----:B------:R-:W-:-:S04]  /*2610*/  UISETP.NE.AND UP0, UPT, UR6, 0x7, UPT ;  /* 0x000000070600788c */ /* 0x000fc8000bf05270 */
[----:B------:R-:W-:Y:S02]  /*2620*/  USEL UR5, URZ, 0x1, UP0 ;  /* 0x00000001ff057887 */ /* 0x000fe40008000000 */
[----:B------:R-:W-:-:S04]  /*2630*/  USEL UR6, UR6, URZ, UP0 ;  /* 0x000000ff06067287 */ /* 0x000fc80008000000 */
[----:B------:R-:W-:Y:S01]  /*2640*/  ULEA UR6, UR6, UR4, 0x3 ;  /* 0x0000000406067291 */ /* 0x000fe2000f8e18ff */
[----:B-1----:R-:W-:-:S04]  /*2650*/  LOP3.LUT R3, R2, UR5, RZ, 0x3c, !PT ;  /* 0x0000000502037c12 */ /* 0x002fc8000f8e3cff */
[----:B------:R-:W-:Y:S01]  /*2660*/  SHF.L.U32 R3, R3, 0x1f, RZ ;  /* 0x0000001f03037819 */ /* 0x000fe200000006ff */
[----:B----4-:R-:W-:-:S07]  /*2670*/  IMAD.U32 R0, RZ, RZ, UR6 ;  /* 0x00000006ff007e24 */ /* 0x010fce000f8e00ff */
.L_x_42:
[----:B-1----:R1:W2:Y:S02]  /*2680*/  SYNCS.PHASECHK.TRANS64.TRYWAIT P0, [R0+URZ], R3 ;  /* 0x00000003000075a7 */ /* 0x0022a400080011ff */
[----:B--2---:R-:W-:Y:S05]  /*2690*/  @!P0 NANOSLEEP.SYNCS 0x989680 ;  /* 0x009896800000895d */ /* 0x004fea0003900000 */
[----:B------:R-:W2:Y:S02]  /*26a0*/  @!P0 SYNCS.PHASECHK.TRANS64 P0, [R0+URZ], R3 ;  /* 0x00000003000085a7 */ /* 0x000ea400080010ff */
[----:B--2---:R-:W-:Y:S05]  /*26b0*/  @P0 EXIT ;  /* 0x000000000000094d */ /* 0x004fea0003800000 */
[----:B------:R-:W-:Y:S05]  /*26c0*/  BRA `(.L_x_42) ;  /* 0xfffffffc00ec7947 */ /* 0x000fea000383ffff */
.L_x_17:
[----:B------:R-:W-:-:S04]  /*26d0*/  UISETP.NE.AND UP1, UPT, UR37, URZ, UPT ;  /* 0x000000ff2500728c */ /* 0x000fc8000bf25270 */
[----:B------:R-:W-:-:S09]  /*26e0*/  UISETP.NE.OR UP1, UPT, UR8, 0x1, UP1 ;  /* 0x000000010800788c */ /* 0x000fd20008f25670 */
[----:B------:R-:W-:Y:S05]  /*26f0*/  BRA.U UP1, `(.L_x_43) ;  /* 0x0000000501487547 */ /* 0x000fea000b800000 */
[----:B------:R-:W-:Y:S01]  /*2700*/  ISETP.NE.AND P2, PT, R2, RZ, PT ;  /* 0x000000ff0200720c */ /* 0x000fe20003f45270 */
[----:B------:R-:W-:Y:S01]  /*2710*/  IMAD.MOV.U32 R12, RZ, RZ, 0x1 ;  /* 0x00000001ff0c7424 */ /* 0x000fe200078e00ff */
[----:B------:R-:W-:Y:S02]  /*2720*/  CS2R R10, SRZ ;  /* 0x00000000000a7805 */ /* 0x000fe4000001ff00 */
[----:B------:R-:W-:Y:S01]  /*2730*/  CS2R R8, SRZ ;  /* 0x0000000000087805 */ /* 0x000fe2000001ff00 */
[----:B------:R-:W-:Y:S01]  /*2740*/  UMOV UR4, 0x400 ;  /* 0x0000040000047882 */ /* 0x000fe20000000000 */
[----:B------:R-:W-:Y:S01]  /*2750*/  UMOV UR6, URZ ;  /* 0x000000ff00067c82 */ /* 0x000fe20008000000 */
[----:B------:R-:W-:-:S12]  /*2760*/  ULEA UR37, UR37, UR4, 0x18 ;  /* 0x0000000425257291 */ /* 0x000fd8000f8ec0ff */
.L_x_47:
[----:B------:R-:W-:Y:S02]  /*2770*/  LEA R0, R8, UR37, 0x3 ;  /* 0x0000002508007c11 */ /* 0x000fe4000f8e18ff */
[----:B------:R-:W-:-:S03]  /*2780*/  SHF.L.U32 R5, R9, 0x1f, RZ ;  /* 0x0000001f09057819 */ /* 0x000fc600000006ff */
[----:B------:R-:W-:Y:S01]  /*2790*/  VIADD R4, R0, 0x100 ;  /* 0x0000010000047836 */ /* 0x000fe20000000000 */
[----:B------:R-:W1:Y:S02]  /*27a0*/  SYNCS.PHASECHK.TRANS64.TRYWAIT P0, [R0+URZ+0xf0], R5 ;  /* 0x0000f005000075a7 */ /* 0x000e6400080011ff */
[----:B-1----:R-:W-:Y:S05]  /*27b0*/  @!P0 BRA `(.L_x_44) ;  /* 0x0000004400788947 */ /* 0x002fea0003800000 */
.L_x_114:
[----:B------:R-:W-:Y:S01]  /*27c0*/  ULEA UR5, UR6, UR37, 0x3 ;  /* 0x0000002506057291 */ /* 0x000fe2000f8e18ff */
[----:B------:R-:W-:Y:S02]  /*27d0*/  PRMT R4, RZ, 0x654, R4 ;  /* 0x00000654ff047816 */ /* 0x000fe40000000004 */
[----:B-1----:R-:W-:Y:S01]  /*27e0*/  SHF.L.U32 R5, R12, 0x1f, RZ ;  /* 0x0000001f0c057819 */ /* 0x002fe200000006ff */
[----:B------:R-:W-:Y:S01]  /*27f0*/  UIADD3 UR4, UPT, UPT, UR5, 0x90, URZ ;  /* 0x0000009005047890 */ /* 0x000fe2000fffe0ff */
[----:B------:R1:W-:Y:S05]  /*2800*/  SYNCS.ARRIVE.TRANS64.RED.A1T0 RZ, [R4+URZ], RZ ;  /* 0x000000ff04ff79a7 */ /* 0x0003ea00081004ff */
[----:B------:R-:W-:Y:S01]  /*2810*/  IMAD.U32 R7, RZ, RZ, UR4 ;  /* 0x00000004ff077e24 */ /* 0x000fe2000f8e00ff */
[----:B------:R-:W2:Y:S04]  /*2820*/  SYNCS.PHASECHK.TRANS64.TRYWAIT P0, [UR5+0xa0], R5 ;  /* 0x0000a005ff0075a7 */ /* 0x000ea80008001105 */
[----:B------:R-:W-:Y:S01]  /*2830*/  PRMT R6, R2, 0x654, R7 ;  /* 0x0000065402067816 */ /* 0x000fe20000000007 */
[----:B-1----:R-:W-:Y:S01]  /*2840*/  @!P2 IMAD.MOV.U32 R4, RZ, RZ, 0x10 ;  /* 0x00000010ff04a424 */ /* 0x002fe200078e00ff */
[----:B--2---:R-:W-:Y:S06]  /*2850*/  @!P0 BRA `(.L_x_45) ;  /* 0x0000004400648947 */ /* 0x004fec0003800000 */
.L_x_116:
[----:B------:R-:W-:Y:S01]  /*2860*/  ULEA UR4, UR6, UR37, 0x4 ;  /* 0x0000002506047291 */ /* 0x000fe2000f8e20ff */
[----:B------:R-:W-:Y:S01]  /*2870*/  SEL R3, R6, R3, !P2 ;  /* 0x0000000306037207 */ /* 0x000fe20005000000 */
[----:B------:R-:W-:Y:S01]  /*2880*/  UIADD3 UR5, UPT, UPT, UR5, 0x90, URZ ;  /* 0x0000009005057890 */ /* 0x000fe2000fffe0ff */
[----:B-1----:R-:W-:Y:S01]  /*2890*/  LEA R0, R11, UR37, 0x3 ;  /* 0x000000250b007c11 */ /* 0x002fe2000f8e18ff */
[----:B------:R-:W-:Y:S01]  /*28a0*/  UIADD3 UR4, UPT, UPT, UR4, 0x120, URZ ;  /* 0x0000012004047890 */ /* 0x000fe2000fffe0ff */
[----:B------:R-:W-:Y:S01]  /*28b0*/  SHF.L.U32 R5, R10, 0x1f, RZ ;  /* 0x0000001f0a057819 */ /* 0x000fe200000006ff */
[----:B------:R1:W-:Y:S01]  /*28c0*/  @!P2 SYNCS.ARRIVE.TRANS64.RED RZ, [R3+URZ], R4 ;  /* 0x0000000403ffa9a7 */ /* 0x0003e200080004ff */
[----:B------:R-:W-:Y:S01]  /*28d0*/  UIADD3 UR6, UPT, UPT, UR6, 0x1, URZ ;  /* 0x0000000106067890 */ /* 0x000fe2000fffe0ff */
[----:B------:R-:W-:-:S03]  /*28e0*/  VIADD R8, R8, 0x1 ;  /* 0x0000000108087836 */ /* 0x000fc60000000000 */
[----:B------:R-:W-:Y:S02]  /*28f0*/  UISETP.NE.AND UP0, UPT, UR6, 0x2, UPT ;  /* 0x000000020600788c */ /* 0x000fe4000bf05270 */
[----:B------:R-:W-:Y:S06]  /*2900*/  UGETNEXTWORKID.BROADCAST [UR4], [UR5] ;  /* 0x00000000040073ca */ /* 0x000fec0008000100 */
[----:B------:R-:W-:Y:S01]  /*2910*/  USEL UR4, URZ, 0x1, UP0 ;  /* 0x00000001ff047887 */ /* 0x000fe20008000000 */
[----:B------:R-:W-:Y:S01]  /*2920*/  ISETP.NE.AND P0, PT, R8, 0x2, PT ;  /* 0x000000020800780c */ /* 0x000fe20003f05270 */
[----:B------:R-:W-:Y:S01]  /*2930*/  USEL UR6, UR6, URZ, UP0 ;  /* 0x000000ff06067287 */ /* 0x000fe20008000000 */
[----:B------:R-:W2:Y:S03]  /*2940*/  SYNCS.PHASECHK.TRANS64.TRYWAIT P1, [R0+URZ+0x90], R5 ;  /* 0x00009005000075a7 */ /* 0x000ea600080211ff */
[----:B------:R-:W-:Y:S01]  /*2950*/  LOP3.LUT R12, R12, UR4, RZ, 0x3c, !PT ;  /* 0x000000040c0c7c12 */ /* 0x000fe2000f8e3cff */
[----:B-12---:R-:W-:Y:S07]  /*2960*/  @!P1 BRA `(.L_x_46) ;  /* 0x0000004400389947 */ /* 0x006fee0003800000 */
.L_x_117:
[C---:B------:R-:W-:Y:S01]  /*2970*/  LEA R4, R11.reuse, UR37, 0x4 ;  /* 0x000000250b047c11 */ /* 0x040fe2000f8e20ff */
[----:B-1----:R-:W-:Y:S01]  /*2980*/  VIADD R0, R0, 0xa0 ;  /* 0x000000a000007836 */ /* 0x002fe20000000000 */
[----:B------:R-:W-:Y:S01]  /*2990*/  SEL R8, R8, RZ, P0 ;  /* 0x000000ff08087207 */ /* 0x000fe20000000000 */
[----:B------:R-:W-:-:S03]  /*29a0*/  VIADD R11, R11, 0x1 ;  /* 0x000000010b0b7836 */ /* 0x000fc60000000000 */
[----:B------:R-:W1:Y:S01]  /*29b0*/  LDS.128 R4, [R4+0x120] ;  /* 0x0001200004047984 */ /* 0x000e620000000c00 */
[----:B------:R-:W-:Y:S02]  /*29c0*/  PRMT R0, RZ, 0x654, R0 ;  /* 0x00000654ff007816 */ /* 0x000fe40000000000 */
[C---:B------:R-:W-:Y:S01]  /*29d0*/  ISETP.NE.AND P1, PT, R11.reuse, 0x2, PT ;  /* 0x000000020b00780c */ /* 0x040fe20003f25270 */
[----:B------:R-:W-:Y:S01]  /*29e0*/  @!PT LDS RZ, [RZ] ;  /* 0x00000000fffff984 */ /* 0x000fe20000000800 */
[----:B------:R-:W-:Y:S01]  /*29f0*/  @!PT LDS RZ, [RZ] ;  /* 0x00000000fffff984 */ /* 0x000fe20000000800 */
[----:B------:R-:W-:Y:S01]  /*2a00*/  @!PT LDS RZ, [RZ] ;  /* 0x00000000fffff984 */ /* 0x000fe20000000800 */
[----:B------:R-:W-:Y:S01]  /*2a10*/  @!PT LDS RZ, [RZ] ;  /* 0x00000000fffff984 */ /* 0x000fe20000000800 */
[----:B------:R2:W-:Y:S06]  /*2a20*/  MEMBAR.ALL.CTA ;  /* 0x0000000000007992 */ /* 0x0005ec0000008000 */
[----:B--2---:R-:W2:Y:S01]  /*2a30*/  FENCE.VIEW.ASYNC.S ;  /* 0x00000000000073c6 */ /* 0x004ea20000000000 */
[----:B------:R-:W-:Y:S01]  /*2a40*/  SEL R11, R11, RZ, P1 ;  /* 0x000000ff0b0b7207 */ /* 0x000fe20000800000 */
[----:B--2---:R2:W-:Y:S01]  /*2a50*/  SYNCS.ARRIVE.TRANS64.RED.A1T0 RZ, [R0+URZ], RZ ;  /* 0x000000ff00ff79a7 */ /* 0x0045e200081004ff */
[----:B-1----:R-:W-:-:S02]  /*2a60*/  LOP3.LUT P3, RZ, R6, 0x1, RZ, 0xc0, !PT ;  /* 0x0000000106ff7812 */ /* 0x002fc4000786c0ff */
[----:B------:R-:W-:-:S04]  /*2a70*/  SEL R5, RZ, 0x1, P1 ;  /* 0x00000001ff057807 */ /* 0x000fc80000800000 */
[----:B------:R-:W-:Y:S02]  /*2a80*/  LOP3.LUT R10, R10, R5, RZ, 0x3c, !PT ;  /* 0x000000050a0a7212 */ /* 0x000fe400078e3cff */
[----:B--2---:R-:W-:-:S04]  /*2a90*/  SEL R0, RZ, 0x1, P0 ;  /* 0x00000001ff007807 */ /* 0x004fc80000000000 */
[----:B------:R-:W-:Y:S01]  /*2aa0*/  LOP3.LUT R9, R9, R0, RZ, 0x3c, !PT ;  /* 0x0000000009097212 */ /* 0x000fe200078e3cff */
[----:B------:R-:W-:Y:S06]  /*2ab0*/  @P3 BRA `(.L_x_47) ;  /* 0xfffffffc002c3947 */ /* 0x000fec000383ffff */
[----:B------:R-:W-:Y:S01]  /*2ac0*/  ULEA UR5, UR6, UR37, 0x3 ;  /* 0x0000002506057291 */ /* 0x000fe2000f8e18ff */
[----:B------:R-:W-:-:S08]  /*2ad0*/  SHF.L.U32 R3, R12, 0x1f, RZ ;  /* 0x0000001f0c037819 */ /* 0x000fd000000006ff */
[----:B------:R-:W1:Y:S02]  /*2ae0*/  SYNCS.PHASECHK.TRANS64 P0, [UR5+0xa0], R3 ;  /* 0x0000a003ff0075a7 */ /* 0x000e640008001005 */
[----:B-1----:R-:W-:Y:S05]  /*2af0*/  @P0 BRA `(.L_x_48) ;  /* 0x0000000000080947 */ /* 0x002fea0003800000 */
[----:B------:R-:W1:Y:S02]  /*2b00*/  SYNCS.PHASECHK.TRANS64.TRYWAIT P0, [UR5+0xa0], R3 ;  /* 0x0000a003ff0075a7 */ /* 0x000e640008001105 */
[----:B-1----:R-:W-:Y:S05]  /*2b10*/  @!P0 BRA `(.L_x_49) ;  /* 0x0000004000e08947 */ /* 0x002fea0003800000 */
.L_x_48:
[----:B------:R-:W-:-:S04]  /*2b20*/  UIADD3 UR4, UPT, UPT, UR6, 0x1, URZ ;  /* 0x0000000106047890 */ /* 0x000fc8000fffe0ff */
[----:B------:R-:W-:-:S04]  /*2b30*/  UISETP.NE.AND UP0, UPT, UR4, 0x2, UPT ;  /* 0x000000020400788c */ /* 0x000fc8000bf05270 */
[----:B------:R-:W-:Y:S02]  /*2b40*/  USEL UR7, URZ, 0x1, UP0 ;  /* 0x00000001ff077887 */ /* 0x000fe40008000000 */
[----:B------:R-:W-:-:S04]  /*2b50*/  USEL UR4, UR4, URZ, UP0 ;  /* 0x000000ff04047287 */ /* 0x000fc80008000000 */
[----:B------:R-:W-:Y:S01]  /*2b60*/  ULEA UR4, UR4, UR37, 0x3 ;  /* 0x0000002504047291 */ /* 0x000fe2000f8e18ff */
[----:B-1----:R-:W-:-:S04]  /*2b70*/  LOP3.LUT R3, R12, UR7, RZ, 0x3c, !PT ;  /* 0x000000070c037c12 */ /* 0x002fc8000f8e3cff */
[----:B------:R-:W-:-:S04]  /*2b80*/  SHF.L.U32 R0, R3, 0x1f, RZ ;  /* 0x0000001f03007819 */ /* 0x000fc800000006ff */
[----:B------:R-:W1:Y:S02]  /*2b90*/  SYNCS.PHASECHK.TRANS64 P0, [UR4+0xa0], R0 ;  /* 0x0000a000ff0075a7 */ /* 0x000e640008001004 */
[----:B-1----:R-:W-:Y:S05]  /*2ba0*/  @P0 EXIT ;  /* 0x000000000000094d */ /* 0x002fea0003800000 */
[----:B------:R-:W-:Y:S02]  /*2bb0*/  SHF.L.U32 R3, R3, 0x1f, RZ ;  /* 0x0000001f03037819 */ /* 0x000fe400000006ff */
[----:B------:R-:W-:-:S07]  /*2bc0*/  MOV R0, UR4 ;  /* 0x0000000400007c02 */ /* 0x000fce0008000f00 */
.L_x_50:
[----:B-1----:R1:W2:Y:S02]  /*2bd0*/  SYNCS.PHASECHK.TRANS64.TRYWAIT P0, [R0+URZ+0xa0], R3 ;  /* 0x0000a003000075a7 */ /* 0x0022a400080011ff */
[----:B--2---:R-:W-:Y:S05]  /*2be0*/  @!P0 NANOSLEEP.SYNCS 0x989680 ;  /* 0x009896800000895d */ /* 0x004fea0003900000 */
[----:B------:R-:W2:Y:S02]  /*2bf0*/  @!P0 SYNCS.PHASECHK.TRANS64 P0, [R0+URZ+0xa0], R3 ;  /* 0x0000a003000085a7 */ /* 0x000ea400080010ff */
[----:B--2---:R-:W-:Y:S05]  /*2c00*/  @P0 EXIT ;  /* 0x000000000000094d */ /* 0x004fea0003800000 */
[----:B------:R-:W-:Y:S05]  /*2c10*/  BRA `(.L_x_50) ;  /* 0xfffffffc00ec7947 */ /* 0x000fea000383ffff */
.L_x_43:
[----:B------:R-:W-:-:S09]  /*2c20*/  UISETP.NE.AND UP1, UPT, UR8, URZ, UPT ;  /* 0x000000ff0800728c */ /* 0x000fd2000bf25270 */
[----:B------:R-:W-:Y:S05]  /*2c30*/  BRA.U UP1, `(.L_x_51) ;  /* 0x0000000d01607547 */ /* 0x000fea000b800000 */
[----:B------:R-:W-:Y:S01]  /*2c40*/  UMOV UR4, 0x40 ;  /* 0x0000004000047882 */ /* 0x000fe20000000000 */
[----:B------:R-:W-:Y:S01]  /*2c50*/  NOP ;  /* 0x0000000000007918 */ /* 0x000fe20000000000 */
[----:B------:R-:W-:Y:S01]  /*2c60*/  ULEA UR4, UR37, UR4, 0x18 ;  /* 0x0000000425047291 */ /* 0x000fe2000f8ec0ff */
[----:B------:R-:W-:Y:S02]  /*2c70*/  UMOV UR5, 0x400 ;  /* 0x0000040000057882 */ /* 0x000fe40000000000 */
[----:B------:R-:W-:-:S06]  /*2c80*/  ULEA UR37, UR37, UR5, 0x18 ;  /* 0x0000000525257291 */ /* 0x000fcc000f8ec0ff */
[----:B------:R-:W1:Y:S02]  /*2c90*/  LDS.U8 R0, [UR4+0x1c] ;  /* 0x00001c04ff007984 */ /* 0x000e640008000000 */
[----:B-1----:R-:W-:-:S13]  /*2ca0*/  ISETP.NE.AND P0, PT, R0, RZ, PT ;  /* 0x000000ff0000720c */ /* 0x002fda0003f05270 */
[----:B------:R-:W-:Y:S05]  /*2cb0*/  @P0 BRA `(.L_x_52) ;  /* 0x0000000000580947 */ /* 0x000fea0003800000 */
[----:B------:R-:W-:-:S13]  /*2cc0*/  ELECT P0, URZ, PT ;  /* 0x0000000000ff782f */ /* 0x000fda0003800000 */
[----:B------:R-:W-:Y:S05]  /*2cd0*/  @!P0 BRA `(.L_x_53) ;  /* 0x0000000000608947 */ /* 0x000fea0003800000 */
[----:B------:R-:W-:Y:S01]  /*2ce0*/  UMOV UR5, 0x10 ;  /* 0x0000001000057882 */ /* 0x000fe20000000000 */
[----:B------:R-:W-:Y:S01]  /*2cf0*/  HFMA2 R0, -RZ, RZ, 0, 5.9604644775390625e-08 ;  /* 0x00000001ff007431 */ /* 0x000fe200000001ff */
[----:B------:R-:W-:-:S03]  /*2d00*/  MOV R2, 0xffff ;  /* 0x0000ffff00027802 */ /* 0x000fc60000000f00 */
[----:B------:R-:W-:Y:S04]  /*2d10*/  DEPBAR.LE SB1, 0x36 ;  /* 0x00009d800000791a */ /* 0x000fe80000000000 */
[----:B------:R-:W1:Y:S02]  /*2d20*/  UTCATOMSWS.FIND_AND_SET.ALIGN UP0, UR5, UR5 ;  /* 0x00000005000575e3 */ /* 0x000e640008000800 */
[----:B-1----:R-:W-:Y:S01]  /*2d30*/  MOV R3, UR5 ;  /* 0x0000000500037c02 */ /* 0x002fe20008000f00 */
[----:B------:R-:W-:Y:S06]  /*2d40*/  BRA.U UP0, `(.L_x_54) ;  /* 0x0000000100187547 */ /* 0x000fec000b800000 */
.L_x_55:
[----:B------:R-:W-:Y:S05]  /*2d50*/  NANOSLEEP 0x64 ;  /* 0x000000640000795d */ /* 0x000fea0003800000 */
[----:B------:R-:W-:-:S05]  /*2d60*/  UMOV UR5, 0x10 ;  /* 0x0000001000057882 */ /* 0x000fca0000000000 */
[----:B------:R-:W-:Y:S04]  /*2d70*/  DEPBAR.LE SB1, 0x36 ;  /* 0x00009d800000791a */ /* 0x000fe80000000000 */
[----:B------:R-:W1:Y:S02]  /*2d80*/  UTCATOMSWS.FIND_AND_SET.ALIGN UP0, UR5, UR5 ;  /* 0x00000005000575e3 */ /* 0x000e640008000800 */
[----:B-1----:R-:W-:Y:S01]  /*2d90*/  MOV R3, UR5 ;  /* 0x0000000500037c02 */ /* 0x002fe20008000f00 */
[----:B------:R-:W-:Y:S05]  /*2da0*/  BRA.U !UP0, `(.L_x_55) ;  /* 0xfffffffd08e87547 */ /* 0x000fea000b83ffff */
.L_x_54:
[-C--:B------:R-:W-:Y:S02]  /*2db0*/  SHF.L.U32 R2, R2, R3.reuse, RZ ;  /* 0x0000000302027219 */ /* 0x080fe400000006ff */
[----:B------:R-:W-:Y:S01]  /*2dc0*/  SHF.L.U32 R0, R0, R3, RZ ;  /* 0x0000000300007219 */ /* 0x000fe200000006ff */
[----:B------:R-:W-:Y:S02]  /*2dd0*/  IMAD.SHL.U32 R3, R3, 0x20, RZ ;  /* 0x0000002003037824 */ /* 0x000fe400078e00ff */
[----:B------:R1:W-:Y:S04]  /*2de0*/  ATOMS.OR RZ, [UR4+0x14], R2 ;  /* 0x00001402ffff798c */ /* 0x0003e8000b000004 */
[----:B------:R1:W-:Y:S04]  /*2df0*/  ATOMS.OR RZ, [UR4+0x18], R0 ;  /* 0x00001800ffff798c */ /* 0x0003e8000b000004 */
[----:B------:R1:W-:Y:S01]  /*2e00*/  STS [UR37+0x140], R3 ;  /* 0x00014003ff007988 */ /* 0x0003e20008000825 */
[----:B------:R-:W-:Y:S05]  /*2e10*/  BRA `(.L_x_53) ;  /* 0x0000000000107947 */ /* 0x000fea0003800000 */
.L_x_52:
[----:B------:R-:W-:Y:S02]  /*2e20*/  MOV R0, 0xffffffff ;  /* 0xffffffff00007802 */ /* 0x000fe40000000f00 */
[----:B------:R-:W-:-:S03]  /*2e30*/  MOV R2, 0x2e60 ;  /* 0x00002e6000027802 */ /* 0x000fc60000000f00 */
[----:B------:R1:W-:Y:S04]  /*2e40*/  STS [UR37+0x140], R0 ;  /* 0x00014000ff007988 */ /* 0x0003e80008000825 */
[----:B-1-3-5:R-:W-:Y:S05]  /*2e50*/  CALL.REL.NOINC `($__internal_1_$__cuda_sm10x_tcgen05_guardrail_trap_phase_invalid_during_alloc) ;  /* 0x00000044005c7944 */ /* 0x02afea0003c00000 */
.L_x_53:
[----:B------:R-:W-:Y:S05]  /*2e60*/  WARPSYNC.ALL ;  /* 0x0000000000007948 */ /* 0x000fea0003800000 */
[----:B------:R-:W2:Y:S01]  /*2e70*/  S2UR UR6, SR_CgaCtaId ;  /* 0x00000000000679c3 */ /* 0x000ea20000008800 */
[----:B------:R-:W-:Y:S01]  /*2e80*/  UMOV UR4, 0x400 ;  /* 0x0000040000047882 */ /* 0x000fe20000000000 */
[----:B------:R-:W-:-:S06]  /*2e90*/  NOP ;  /* 0x0000000000007918 */ /* 0x000fcc0000000000 */
[----:B------:R-:W-:Y:S06]  /*2ea0*/  BAR.ARV 0x6, 0xa0 ;  /* 0x0182800000007b1d */ /* 0x000fec0000002000 */
[----:B------:R-:W4:Y:S01]  /*2eb0*/  LDCU UR7, c[0x0][0x38c] ;  /* 0x00007180ff0777ac */ /* 0x000f220008000800 */
[----:B------:R-:W-:Y:S01]  /*2ec0*/  IMAD.MOV.U32 R11, RZ, RZ, 0x1 ;  /* 0x00000001ff0b7424 */ /* 0x000fe200078e00ff */
[----:B------:R-:W-:Y:S01]  /*2ed0*/  CS2R R8, SRZ ;  /* 0x0000000000087805 */ /* 0x000fe2000001ff00 */
[----:B------:R-:W-:Y:S01]  /*2ee0*/  IMAD.MOV.U32 R10, RZ, RZ, RZ ;  /* 0x000000ffff0a7224 */ /* 0x000fe200078e00ff */
[----:B------:R-:W-:Y:S01]  /*2ef0*/  UMOV UR18, URZ ;  /* 0x000000ff00127c82 */ /* 0x000fe20008000000 */
[----:B------:R-:W-:Y:S01]  /*2f00*/  UMOV UR17, URZ ;  /* 0x000000ff00117c82 */ /* 0x000fe20008000000 */
[----:B------:R-:W-:Y:S01]  /*2f10*/  UMOV UR20, 0x0 ;  /* 0x0000000000147882 */ /* 0x000fe20000000000 */
[----:B------:R-:W-:Y:S01]  /*2f20*/  UMOV UR21, 0x8100490 ;  /* 0x0810049000157882 */ /* 0x000fe20000000000 */
[----:B--2---:R-:W-:Y:S01]  /*2f30*/  ULEA UR6, UR6, UR4, 0x18 ;  /* 0x0000000406067291 */ /* 0x004fe2000f8ec0ff */
[----:B------:R-:W2:Y:S03]  /*2f40*/  LDCU UR4, c[0x0][0x38c] ;  /* 0x00007180ff0477ac */ /* 0x000ea60008000800 */
[----:B------:R-:W-:-:S02]  /*2f50*/  UIADD3 UR11, UPT, UPT, UR6, 0x4400, URZ ;  /* 0x00004400060b7890 */ /* 0x000fc4000fffe0ff */
[----:B----4-:R-:W-:-:S03]  /*2f60*/  UIADD3 UR7, UPT, UPT, UR7, 0x1f, URZ ;  /* 0x0000001f07077890 */ /* 0x010fc6000fffe0ff */
[----:B-1----:R-:W1:Y:S01]  /*2f70*/  LDS R0, [UR6+0x140] ;  /* 0x00014006ff007984 */ /* 0x002e620008000800 */
[----:B------:R-:W-:Y:S02]  /*2f80*/  UIADD3 UR12, UPT, UPT, UR6, 0xb400, URZ ;  /* 0x0000b400060c7890 */ /* 0x000fe4000fffe0ff */
[----:B------:R-:W-:Y:S02]  /*2f90*/  USHF.R.S32.HI UR5, URZ, 0x1f, UR7 ;  /* 0x0000001fff057899 */ /* 0x000fe40008011407 */
[----:B------:R-:W-:Y:S02]  /*2fa0*/  USHF.R.U32.HI UR11, URZ, 0x4, UR11 ;  /* 0x00000004ff0b7899 */ /* 0x000fe4000801160b */
[----:B------:R-:W-:Y:S02]  /*2fb0*/  ULEA.HI UR5, UR5, UR7, URZ, 0x5 ;  /* 0x0000000705057291 */ /* 0x000fe4000f8f28ff */
[----:B------:R-:W-:Y:S02]  /*2fc0*/  USHF.R.U32.HI UR12, URZ, 0x4, UR12 ;  /* 0x00000004ff0c7899 */ /* 0x000fe4000801160c */
[----:B------:R-:W-:-:S02]  /*2fd0*/  USHF.R.S32.HI UR5, URZ, 0x5, UR5 ;  /* 0x00000005ff057899 */ /* 0x000fc40008011405 */
[----:B------:R-:W-:Y:S02]  /*2fe0*/  ULOP3.LUT UR11, UR11, 0x3fff, URZ, 0xc0, !UPT ;  /* 0x00003fff0b0b7892 */ /* 0x000fe4000f8ec0ff */
[----:B------:R-:W-:Y:S02]  /*2ff0*/  UISETP.LT.AND UP0, UPT, UR5, 0x1, UPT ;  /* 0x000000010500788c */ /* 0x000fe4000bf01270 */
[----:B------:R-:W-:Y:S02]  /*3000*/  ULOP3.LUT UR12, UR12, 0x3fff, URZ, 0xc0, !UPT ;  /* 0x00003fff0c0c7892 */ /* 0x000fe4000f8ec0ff */
[----:B------:R-:W-:Y:S02]  /*3010*/  USEL UR10, UR5, 0x1, !UP0 ;  /* 0x00000001050a7887 */ /* 0x000fe4000c000000 */
[----:B------:R-:W-:Y:S02]  /*3020*/  ULOP3.LUT UR11, UR11, 0x10000, URZ, 0xfc, !UPT ;  /* 0x000100000b0b7892 */ /* 0x000fe4000f8efcff */
[----:B------:R-:W-:-:S02]  /*3030*/  ULOP3.LUT UR12, UR12, 0x10000, URZ, 0xfc, !UPT ;  /* 0x000100000c0c7892 */ /* 0x000fc4000f8efcff */
[----:B------:R-:W-:Y:S02]  /*3040*/  UIADD3 UR10, UPT, UPT, -UR10, URZ, URZ ;  /* 0x000000ff0a0a7290 */ /* 0x000fe4000fffe1ff */
[----:B--2---:R-:W-:Y:S01]  /*3050*/  UISETP.GE.AND UP3, UPT, UR4, 0x1, UPT ;  /* 0x000000010400788c */ /* 0x004fe2000bf66270 */
[----:B-1----:R-:W-:-:S15]  /*3060*/  R2UR UR19, R0 ;  /* 0x00000000001372ca */ /* 0x002fde00000e0000 */
.L_x_62:
[----:B------:R-:W-:Y:S02]  /*3070*/  LEA R0, R10, UR6, 0x3 ;  /* 0x000000060a007c11 */ /* 0x000fe4000f8e18ff */
[----:B------:R-:W-:Y:S02]  /*3080*/  SHF.L.U32 R5, R9, 0x1f, RZ ;  /* 0x0000001f09057819 */ /* 0x000fe400000006ff */
[----:B------:R-:W-:Y:S01]  /*3090*/  PLOP3.LUT P0, PT, PT, PT, UP3, 0x80, 0x8 ;  /* 0x000000000008781c */ /* 0x000fe20003f0f038 */
[----:B------:R-:W-:Y:S01]  /*30a0*/  VIADD R3, R0, 0xa0 ;  /* 0x000000a000037836 */ /* 0x000fe20000000000 */
[----:B-1----:R-:W1:Y:S02]  /*30b0*/  SYNCS.PHASECHK.TRANS64.TRYWAIT P1, [R0+URZ+0x90], R5 ;  /* 0x00009005000075a7 */ /* 0x002e6400080211ff */
[----:B-1--4-:R-:W-:Y:S09]  /*30c0*/  @!P1 BRA `(.L_x_56) ;  /* 0x0000003c008c9947 */ /* 0x012ff20003800000 */
.L_x_119:
[----:B------:R-:W-:Y:S01]  /*30d0*/  LEA R4, R10, UR6, 0x4 ;  /* 0x000000060a047c11 */ /* 0x000fe2000f8e20ff */
[----:B------:R-:W-:Y:S01]  /*30e0*/  @UP3 ULEA UR4, UR17, UR6, 0x3 ;  /* 0x0000000611043291 */ /* 0x000fe2000f8e18ff */
[----:B------:R-:W-:Y:S01]  /*30f0*/  PLOP3.LUT P2, PT, PT, PT, PT, 0x80, 0x8 ;  /* 0x000000000008781c */ /* 0x000fe20003f4f070 */
[----:B------:R-:W-:Y:S01]  /*3100*/  ULEA UR9, UR18, UR6, 0x3 ;  /* 0x0000000612097291 */ /* 0x000fe2000f8e18ff */
[----:B------:R-:W-:Y:S02]  /*3110*/  PRMT R3, RZ, 0x654, R3 ;  /* 0x00000654ff037816 */ /* 0x000fe40000000003 */
[----:B-1----:R-:W1:Y:S01]  /*3120*/  LDS.128 R4, [R4+0x120] ;  /* 0x0001200004047984 */ /* 0x002e620000000c00 */
[----:B------:R-:W-:Y:S02]  /*3130*/  @P0 SHF.L.U32 R2, R8, 0x1f, RZ ;  /* 0x0000001f08020819 */ /* 0x000fe400000006ff */
[----:B------:R-:W-:Y:S01]  /*3140*/  SHF.L.U32 R0, R11, 0x1f, RZ ;  /* 0x0000001f0b007819 */ /* 0x000fe200000006ff */
[----:B------:R-:W-:Y:S01]  /*3150*/  @!PT LDS RZ, [RZ] ;  /* 0x00000000fffff984 */ /* 0x000fe20000000800 */
[----:B------:R-:W-:Y:S01]  /*3160*/  @!PT LDS RZ, [RZ] ;  /* 0x00000000fffff984 */ /* 0x000fe20000000800 */
[----:B------:R-:W-:Y:S01]  /*3170*/  @!PT LDS RZ, [RZ] ;  /* 0x00000000fffff984 */ /* 0x000fe20000000800 */
[----:B------:R-:W-:Y:S01]  /*3180*/  @!PT LDS RZ, [RZ] ;  /* 0x00000000fffff984 */ /* 0x000fe20000000800 */
[----:B------:R2:W-:Y:S06]  /*3190*/  MEMBAR.ALL.CTA ;  /* 0x0000000000007992 */ /* 0x0005ec0000008000 */
[----:B--2---:R-:W2:Y:S02]  /*31a0*/  FENCE.VIEW.ASYNC.S ;  /* 0x00000000000073c6 */ /* 0x004ea40000000000 */
[----:B--2---:R2:W-:Y:S01]  /*31b0*/  SYNCS.ARRIVE.TRANS64.RED.A1T0 RZ, [R3+URZ], RZ ;  /* 0x000000ff03ff79a7 */ /* 0x0045e200081004ff */
[----:B------:R2:W4:Y:S01]  /*31c0*/  @P0 SYNCS.PHASECHK.TRANS64.TRYWAIT P2, [UR4], R2 ;  /* 0x00000002ff0005a7 */ /* 0x0005220008041104 */
[----:B-1----:R-:W-:Y:S01]  /*31d0*/  LOP3.LUT P1, RZ, R6, 0x1, RZ, 0xc0, !PT ;  /* 0x0000000106ff7812 */ /* 0x002fe2000782c0ff */
[----:B------:R-:W1:Y:S02]  /*31e0*/  SYNCS.PHASECHK.TRANS64.TRYWAIT P0, [UR9+0xd0], R0 ;  /* 0x0000d000ff0075a7 */ /* 0x000e640008001109 */
[----:B-12-4-:R-:W-:Y:S10]  /*31f0*/  @!P0 BRA `(.L_x_57) ;  /* 0x0000003c00548947 */ /* 0x016ff40003800000 */
.L_x_121:
[----:B------:R-:W-:Y:S01]  /*3200*/  IADD3 R10, PT, PT, R10, 0x1, RZ ;  /* 0x000000010a0a7810 */ /* 0x000fe20007ffe0ff */
[----:B------:R-:W-:Y:S06]  /*3210*/  BRA.U !UP3, `(.L_x_58) ;  /* 0x000000010b887547 */ /* 0x000fec000b800000 */
[----:B------:R-:W-:Y:S02]  /*3220*/  ULEA UR8, UR18, UR19, 0x6 ;  /* 0x0000001312087291 */ /* 0x000fe4000f8e30ff */
[----:B------:R-:W-:Y:S01]  /*3230*/  UPLOP3.LUT UP4, UPT, UPT, UPT, UPT, 0x40, 0x4 ;  /* 0x000000000004789c */ /* 0x000fe20003f8e870 */
[----:B------:R-:W-:Y:S01]  /*3240*/  UMOV UR16, UR10 ;  /* 0x0000000a00107c82 */ /* 0x000fe20008000000 */
[----:B------:R-:W-:Y:S01]  /*3250*/  UMOV UR15, UR5 ;  /* 0x00000005000f7c82 */ /* 0x000fe20008000000 */
[----:B------:R-:W-:-:S08]  /*3260*/  UMOV UR14, UR17 ;  /* 0x00000011000e7c82 */ /* 0x000fd00008000000 */
.L_x_61:
[----:B------:R-:W-:Y:S02]  /*3270*/  UIADD3 UR16, UPT, UPT, UR16, 0x1, URZ ;  /* 0x0000000110107890 */ /* 0x000fe4000fffe0ff */
[----:B--2---:R-:W-:Y:S02]  /*3280*/  ULEA UR7, UR14, UR6, 0x3 ;  /* 0x000000060e077291 */ /* 0x004fe4000f8e18ff */
[----:B------:R-:W-:Y:S01]  /*3290*/  UISETP.NE.AND UP0, UPT, UR16, URZ, UPT ;  /* 0x000000ff1000728c */ /* 0x000fe2000bf05270 */
[----:B----4-:R-:W-:Y:S10]  /*32a0*/  @P2 BRA `(.L_x_59) ;  /* 0x00000000000c2947 */ /* 0x010ff40003800000 */
[----:B-1----:R-:W-:Y:S04]  /*32b0*/  SHF.L.U32 R3, R8, 0x1f, RZ ;  /* 0x0000001f08037819 */ /* 0x002fe800000006ff */
[----:B------:R-:W1:Y:S02]  /*32c0*/  SYNCS.PHASECHK.TRANS64.TRYWAIT P0, [UR7], R3 ;  /* 0x00000003ff0075a7 */ /* 0x000e640008001107 */
[----:B-1----:R-:W-:Y:S05]  /*32d0*/  @!P0 BRA `(.L_x_60) ;  /* 0x0000003c00348947 */ /* 0x002fea0003800000 */
.L_x_59:
[----:B------:R-:W-:Y:S01]  /*32e0*/  UISETP.NE.AND UP1, UPT, UR15, 0x1, UPT ;  /* 0x000000010f00788c */ /* 0x000fe2000bf25270 */
[----:B------:R-:W-:Y:S01]  /*32f0*/  PLOP3.LUT P2, PT, PT, PT, PT, 0x80, 0x8 ;  /* 0x000000000008781c */ /* 0x000fe20003f4f070 */
[----:B------:R-:W-:Y:S02]  /*3300*/  UIADD3 UR17, UPT, UPT, UR14, 0x1, URZ ;  /* 0x000000010e117890 */ /* 0x000fe4000fffe0ff */
[----:B------:R-:W-:Y:S02]  /*3310*/  ULEA UR22, UR14, UR12, 0x7 ;  /* 0x0000000c0e167291 */ /* 0x000fe4000f8e38ff */
[----:B------:R-:W-:Y:S01]  /*3320*/  UISETP.NE.AND UP2, UPT, UR17, 0x7, UPT ;  /* 0x000000071100788c */ /* 0x000fe2000bf45270 */
[----:B------:R-:W-:Y:S01]  /*3330*/  PLOP3.LUT P0, PT, PT, PT, UP1, 0x80, 0x8 ;  /* 0x000000000008781c */ /* 0x000fe20003f0f018 */
[----:B------:R-:W-:Y:S02]  /*3340*/  ULEA UR24, UR14, UR11, 0x8 ;  /* 0x0000000b0e187291 */ /* 0x000fe4000f8e40ff */
[----:B------:R-:W-:Y:S02]  /*3350*/  USEL UR13, URZ, 0x1, UP2 ;  /* 0x00000001ff0d7887 */ /* 0x000fe40009000000 */
[----:B------:R-:W-:Y:S02]  /*3360*/  USEL UR17, UR17, URZ, UP2 ;  /* 0x000000ff11117287 */ /* 0x000fe40009000000 */
[----:B------:R-:W-:Y:S02]  /*3370*/  UIADD3 UR7, UPT, UPT, UR7, 0x38, URZ ;  /* 0x0000003807077890 */ /* 0x000fe4000fffe0ff */
[----:B------:R-:W-:Y:S01]  /*3380*/  @UP1 ULEA UR4, UR17, UR6, 0x3 ;  /* 0x0000000611041291 */ /* 0x000fe2000f8e18ff */
[----:B------:R-:W-:Y:S01]  /*3390*/  LOP3.LUT R8, R8, UR13, RZ, 0x3c, !PT ;  /* 0x0000000d08087c12 */ /* 0x000fe2000f8e3cff */
[----:B------:R-:W-:Y:S01]  /*33a0*/  UMOV UR23, 0xc0004010 ;  /* 0xc000401000177882 */ /* 0x000fe20000000000 */
[----:B------:R-:W-:Y:S01]  /*33b0*/  UMOV UR25, 0xc0004010 ;  /* 0xc000401000197882 */ /* 0x000fe20000000000 */
[----:B------:R-:W-:Y:S01]  /*33c0*/  UIADD3 UR15, UPT, UPT, UR15, -0x1, URZ ;  /* 0xffffffff0f0f7890 */ /* 0x000fe2000fffe0ff */
[----:B-1----:R-:W-:Y:S01]  /*33d0*/  @P0 SHF.L.U32 R0, R8, 0x1f, RZ ;  /* 0x0000001f08000819 */ /* 0x002fe200000006ff */
[----:B------:R-:W-:Y:S03]  /*33e0*/  UMOV UR14, UR17 ;  /* 0x00000011000e7c82 */ /* 0x000fe60008000000 */
[----:B------:R2:W4:Y:S01]  /*33f0*/  @P0 SYNCS.PHASECHK.TRANS64.TRYWAIT P2, [UR4], R0 ;  /* 0x00000000ff0005a7 */ /* 0x0005220008041104 */
[----:B------:R2:W-:Y:S01]  /*3400*/  UTCQMMA gdesc[UR24], gdesc[UR22], tmem[UR8], tmem[UR20], idesc[UR21], UP4 ;  /* 0x00ff1416180075ea */ /* 0x0005e2000a000308 */
[----:B------:R-:W-:Y:S01]  /*3410*/  UPLOP3.LUT UP4, UPT, UPT, UPT, UPT, 0x80, 0x8 ;  /* 0x000000000008789c */ /* 0x000fe20003f8f070 */
[----:B------:R2:W-:Y:S01]  /*3420*/  UTCBAR [UR7], URZ ;  /* 0x000000ff070073e9 */ /* 0x0005e200080000ff */
[----:B------:R-:W-:Y:S09]  /*3430*/  BRA.U UP0, `(.L_x_61) ;  /* 0xfffffffd008c7547 */ /* 0x000ff2000b83ffff */
.L_x_58:
[----:B------:R-:W-:Y:S01]  /*3440*/  UIADD3 UR18, UPT, UPT, UR18, 0x1, URZ ;  /* 0x0000000112127890 */ /* 0x000fe2000fffe0ff */
[C---:B------:R-:W-:Y:S01]  /*3450*/  ISETP.NE.AND P0, PT, R10.reuse, 0x2, PT ;  /* 0x000000020a00780c */ /* 0x040fe20003f05270 */
[----:B------:R-:W-:Y:S02]  /*3460*/  UIADD3 UR9, UPT, UPT, UR9, 0xb0, URZ ;  /* 0x000000b009097890 */ /* 0x000fe4000fffe0ff */
[----:B------:R-:W-:Y:S01]  /*3470*/  UISETP.NE.AND UP0, UPT, UR18, 0x4, UPT ;  /* 0x000000041200788c */ /* 0x000fe2000bf05270 */
[----:B-12---:R-:W-:Y:S02]  /*3480*/  SEL R0, RZ, 0x1, P0 ;  /* 0x00000001ff007807 */ /* 0x006fe40000000000 */
[----:B------:R-:W-:Y:S01]  /*3490*/  SEL R10, R10, RZ, P0 ;  /* 0x000000ff0a0a7207 */ /* 0x000fe20000000000 */
[----:B------:R-:W-:Y:S01]  /*34a0*/  USEL UR4, URZ, 0x1, UP0 ;  /* 0x00000001ff047887 */ /* 0x000fe20008000000 */
[----:B------:R-:W-:Y:S01]  /*34b0*/  LOP3.LUT R9, R9, R0, RZ, 0x3c, !PT ;  /* 0x0000000009097212 */ /* 0x000fe200078e3cff */
[----:B------:R-:W-:Y:S01]  /*34c0*/  USEL UR18, UR18, URZ, UP0 ;  /* 0x000000ff12127287 */ /* 0x000fe20008000000 */
[----:B------:R1:W-:Y:S03]  /*34d0*/  UTCBAR [UR9], URZ ;  /* 0x000000ff090073e9 */ /* 0x0003e600080000ff */
[----:B------:R-:W-:Y:S01]  /*34e0*/  LOP3.LUT R11, R11, UR4, RZ, 0x3c, !PT ;  /* 0x000000040b0b7c12 */ /* 0x000fe2000f8e3cff */
[----:B------:R-:W-:Y:S07]  /*34f0*/  @P1 BRA `(.L_x_62) ;  /* 0xfffffff800dc1947 */ /* 0x000fee000383ffff */
[----:B------:R-:W2:Y:S01]  /*3500*/  S2UR UR4, SR_CgaCtaId ;  /* 0x00000000000479c3 */ /* 0x000ea20000008800 */
[----:B------:R-:W-:Y:S01]  /*3510*/  ELECT P0, URZ, PT ;  /* 0x0000000000ff782f */ /* 0x000fe20003800000 */
[----:B------:R-:W-:Y:S01]  /*3520*/  IMAD.MOV.U32 R0, RZ, RZ, 0x1 ;  /* 0x00000001ff007424 */ /* 0x000fe200078e00ff */
[----:B------:R-:W-:Y:S01]  /*3530*/  UIADD3 UR6, UPT, UPT, UR6, 0xd0, URZ ;  /* 0x000000d006067890 */ /* 0x000fe2000fffe0ff */
[----:B------:R-:W-:Y:S01]  /*3540*/  SHF.L.U32 R3, R11, 0x1f, RZ ;  /* 0x0000001f0b037819 */ /* 0x000fe200000006ff */
[----:B------:R-:W-:-:S03]  /*3550*/  UMOV UR5, 0x40 ;  /* 0x0000004000057882 */ /* 0x000fc60000000000 */
[----:B------:R-:W-:Y:S01]  /*3560*/  UVIRTCOUNT.DEALLOC.SMPOOL 0x80 ;  /* 0x000000800000784c */ /* 0x000fe20000000000 */
[----:B--2---:R-:W-:Y:S02]  /*3570*/  ULEA UR4, UR4, UR5, 0x18 ;  /* 0x0000000504047291 */ /* 0x004fe4000f8ec0ff */
[----:B------:R-:W-:-:S07]  /*3580*/  ULEA UR5, UR18, UR6, 0x3 ;  /* 0x0000000612057291 */ /* 0x000fce000f8e18ff */
[----:B------:R2:W-:Y:S02]  /*3590*/  @P0 STS.U8 [UR4+0x1c], R0 ;  /* 0x00001c00ff000988 */ /* 0x0005e40008000004 */
[----:B------:R-:W3:Y:S02]  /*35a0*/  SYNCS.PHASECHK.TRANS64.TRYWAIT P0, [UR5], R3 ;  /* 0x00000003ff0075a7 */ /* 0x000ee40008001105 */
[----:B--23--:R-:W-:Y:S05]  /*35b0*/  @!P0 BRA `(.L_x_63) ;  /* 0x0000003800948947 */ /* 0x00cfea0003800000 */
.L_x_124:
[----:B------:R-:W-:-:S04]  /*35c0*/  UIADD3 UR7, UPT, UPT, UR18, 0x1, URZ ;  /* 0x0000000112077890 */ /* 0x000fc8000fffe0ff */
[----:B------:R-:W-:-:S04]  /*35d0*/  UISETP.NE.AND UP0, UPT, UR7, 0x4, UPT ;  /* 0x000000040700788c */ /* 0x000fc8000bf05270 */
[----:B------:R-:W-:Y:S02]  /*35e0*/  USEL UR8, URZ, 0x1, UP0 ;  /* 0x00000001ff087887 */ /* 0x000fe40008000000 */
[----:B------:R-:W-:-:S04]  /*35f0*/  USEL UR7, UR7, URZ, UP0 ;  /* 0x000000ff07077287 */ /* 0x000fc80008000000 */
[----:B------:R-:W-:Y:S01]  /*3600*/  ULEA UR5, UR7, UR6, 0x3 ;  /* 0x0000000607057291 */ /* 0x000fe2000f8e18ff */
[----:B------:R-:W-:-:S04]  /*3610*/  LOP3.LUT R2, R11, UR8, RZ, 0x3c, !PT ;  /* 0x000000080b027c12 */ /* 0x000fc8000f8e3cff */
[----:B--2---:R-:W-:-:S04]  /*3620*/  SHF.L.U32 R3, R2, 0x1f, RZ ;  /* 0x0000001f02037819 */ /* 0x004fc800000006ff */
[----:B------:R-:W2:Y:S02]  /*3630*/  SYNCS.PHASECHK.TRANS64.TRYWAIT P0, [UR5], R3 ;  /* 0x00000003ff0075a7 */ /* 0x000ea40008001105 */
[----:B--2---:R-:W-:Y:S05]  /*3640*/  @!P0 BRA `(.L_x_64) ;  /* 0x0000003800888947 */ /* 0x004fea0003800000 */
.L_x_126:
        /* <DEDUP_REMOVED lines=9> */
.L_x_128:
[----:B------:R-:W-:-:S04]  /*36e0*/  UIADD3 UR7, UPT, UPT, UR7, 0x1, URZ ;  /* 0x0000000107077890 */ /* 0x000fc8000fffe0ff */
[----:B------:R-:W-:-:S04]  /*36f0*/  UISETP.NE.AND UP0, UPT, UR7, 0x4, UPT ;  /* 0x000000040700788c */ /* 0x000fc8000bf05270 */
[----:B------:R-:W-:Y:S02]  /*3700*/  USEL UR5, URZ, 0x1, UP0 ;  /* 0x00000001ff057887 */ /* 0x000fe40008000000 */
[----:B------:R-:W-:-:S04]  /*3710*/  USEL UR7, UR7, URZ, UP0 ;  /* 0x000000ff07077287 */ /* 0x000fc80008000000 */
[----:B------:R-:W-:Y:S01]  /*3720*/  ULEA UR7, UR7, UR6, 0x3 ;  /* 0x0000000607077291 */ /* 0x000fe2000f8e18ff */
[----:B--2---:R-:W-:-:S04]  /*3730*/  LOP3.LUT R3, R2, UR5, RZ, 0x3c, !PT ;  /* 0x0000000502037c12 */ /* 0x004fc8000f8e3cff */
[----:B------:R-:W-:-:S04]  /*3740*/  SHF.L.U32 R3, R3, 0x1f, RZ ;  /* 0x0000001f03037819 */ /* 0x000fc800000006ff */
[----:B------:R-:W2:Y:S02]  /*3750*/  SYNCS.PHASECHK.TRANS64.TRYWAIT P0, [UR7], R3 ;  /* 0x00000003ff0075a7 */ /* 0x000ea40008001107 */
[----:B--2---:R-:W-:Y:S05]  /*3760*/  @!P0 BRA `(.L_x_66) ;  /* 0x0000003800708947 */ /* 0x004fea0003800000 */
.L_x_130:
[----:B------:R-:W-:Y:S01]  /*3770*/  NOP ;  /* 0x0000000000007918 */ /* 0x000fe20000000000 */
[----:B--2---:R-:W2:Y:S01]  /*3780*/  LDS R0, [UR4+0x14] ;  /* 0x00001404ff007984 */ /* 0x004ea20008000800 */
[----:B------:R-:W-:Y:S01]  /*3790*/  ULOP3.LUT UR6, UR19, 0xffff, URZ, 0xc0, !UPT ;  /* 0x0000ffff13067892 */ /* 0x000fe2000f8ec0ff */
[----:B------:R-:W-:Y:S01]  /*37a0*/  UMOV UR8, 0xffff ;  /* 0x0000ffff00087882 */ /* 0x000fe20000000000 */
[----:B------:R-:W-:Y:S02]  /*37b0*/  UMOV UR5, 0x1 ;  /* 0x0000000100057882 */ /* 0x000fe40000000000 */
[----:B------:R-:W-:-:S04]  /*37c0*/  USHF.R.U32.HI UR6, URZ, 0x5, UR6 ;  /* 0x00000005ff067899 */ /* 0x000fc80008011606 */
[----:B------:R-:W-:Y:S02]  /*37d0*/  USHF.L.U32 UR8, UR8, UR6, URZ ;  /* 0x0000000608087299 */ /* 0x000fe400080006ff */
[----:B------:R-:W-:-:S04]  /*37e0*/  USHF.L.U32 UR5, UR5, UR6, URZ ;  /* 0x0000000605057299 */ /* 0x000fc800080006ff */
[----:B--2---:R-:W-:-:S04]  /*37f0*/  LOP3.LUT R0, R0, UR8, RZ, 0xc0, !PT ;  /* 0x0000000800007c12 */ /* 0x004fc8000f8ec0ff */
[----:B------:R-:W-:-:S13]  /*3800*/  ISETP.NE.AND P0, PT, R0, UR8, PT ;  /* 0x0000000800007c0c */ /* 0x000fda000bf05270 */
[----:B------:R-:W-:Y:S05]  /*3810*/  @P0 BRA `(.L_x_67) ;  /* 0x0000000000580947 */ /* 0x000fea0003800000 */
[----:B------:R-:W2:Y:S02]  /*3820*/  LDS R0, [UR4+0x18] ;  /* 0x00001804ff007984 */ /* 0x000ea40008000800 */
[----:B--2---:R-:W-:-:S04]  /*3830*/  LOP3.LUT R0, R0, UR5, RZ, 0xc0, !PT ;  /* 0x0000000500007c12 */ /* 0x004fc8000f8ec0ff */
[----:B------:R-:W-:-:S13]  /*3840*/  ISETP.NE.AND P0, PT, R0, UR5, PT ;  /* 0x0000000500007c0c */ /* 0x000fda000bf05270 */
[----:B------:R-:W-:Y:S05]  /*3850*/  @P0 BRA `(.L_x_68) ;  /* 0x00000000003c0947 */ /* 0x000fea0003800000 */
[----:B------:R-:W2:Y:S01]  /*3860*/  S2R R2, SR_LANEID ;  /* 0x0000000000027919 */ /* 0x000ea20000000000 */
[----:B------:R-:W-:Y:S01]  /*3870*/  ULOP3.LUT UR8, URZ, UR8, URZ, 0x33, !UPT ;  /* 0x00000008ff087292 */ /* 0x000fe2000f8e33ff */
[----:B------:R-:W-:Y:S01]  /*3880*/  LOP3.LUT R4, RZ, UR5, RZ, 0x33, !PT ;  /* 0x00000005ff047c12 */ /* 0x000fe2000f8e33ff */
[----:B------:R-:W-:Y:S02]  /*3890*/  VOTEU.ANY UR7, UPT, PT ;  /* 0x0000000000077886 */ /* 0x000fe400038e0100 */
[----:B------:R-:W-:Y:S01]  /*38a0*/  UFLO.U32 UR7, UR7 ;  /* 0x00000007000772bd */ /* 0x000fe200080e0000 */
[----:B------:R-:W3:Y:S01]  /*38b0*/  REDUX UR5, R4 ;  /* 0x00000000040573c4 */ /* 0x000ee20000000000 */
[----:B------:R-:W-:-:S06]  /*38c0*/  IMAD.U32 R0, RZ, RZ, UR8 ;  /* 0x00000008ff007e24 */ /* 0x000fcc000f8e00ff */
[----:B------:R1:W-:Y:S01]  /*38d0*/  UTCATOMSWS.AND URZ, UR8 ;  /* 0x0000000800ff79e3 */ /* 0x0003e20008000000 */
[----:B------:R-:W4:Y:S01]  /*38e0*/  REDUX UR6, R0 ;  /* 0x00000000000673c4 */ /* 0x000f220000000000 */
[----:B--2---:R-:W-:Y:S01]  /*38f0*/  ISETP.EQ.U32.AND P0, PT, R2, UR7, PT ;  /* 0x0000000702007c0c */ /* 0x004fe2000bf02070 */
[----:B---3--:R-:W-:Y:S01]  /*3900*/  IMAD.U32 R2, RZ, RZ, UR5 ;  /* 0x00000005ff027e24 */ /* 0x008fe2000f8e00ff */
[----:B----4-:R-:W-:-:S11]  /*3910*/  MOV R3, UR6 ;  /* 0x0000000600037c02 */ /* 0x010fd60008000f00 */
[----:B------:R1:W-:Y:S04]  /*3920*/  @P0 ATOMS.AND RZ, [UR4+0x14], R3 ;  /* 0x00001403ffff098c */ /* 0x0003e8000a800004 */
[----:B------:R1:W-:Y:S01]  /*3930*/  @P0 ATOMS.AND RZ, [UR4+0x18], R2 ;  /* 0x00001802ffff098c */ /* 0x0003e2000a800004 */
[----:B------:R-:W-:Y:S05]  /*3940*/  BRA `(.L_x_69) ;  /* 0x0000000000147947 */ /* 0x000fea0003800000 */
.L_x_68:
[----:B------:R-:W-:Y:S02]  /*3950*/  MOV R2, 0x3970 ;  /* 0x0000397000027802 */ /* 0x000fe40000000f00 */
[----:B-1--45:R-:W-:Y:S05]  /*3960*/  CALL.REL.NOINC `($__internal_0_$__cuda_sm10x_tcgen05_guardrail_trap_col_being_dealloced_not_returned_by_alloc) ;  /* 0x00000038008c7944 */ /* 0x032fea0003c00000 */
[----:B------:R-:W-:Y:S05]  /*3970*/  BRA `(.L_x_69) ;  /* 0x0000000000087947 */ /* 0x000fea0003800000 */
.L_x_67:
[----:B------:R-:W-:Y:S02]  /*3980*/  MOV R2, 0x39a0 ;  /* 0x000039a000027802 */ /* 0x000fe40000000f00 */
[----:B-1--45:R-:W-:Y:S05]  /*3990*/  CALL.REL.NOINC `($__internal_2_$__cuda_sm10x_tcgen05_guardrail_trap_unallocated_columns_being_dealloced) ;  /* 0x0000003800987944 */ /* 0x032fea0003c00000 */
.L_x_69:
[----:B------:R-:W-:Y:S01]  /*39a0*/  NOP ;  /* 0x0000000000007918 */ /* 0x000fe20000000000 */
[----:B-1----:R-:W-:Y:S05]  /*39b0*/  EXIT ;  /* 0x000000000000794d */ /* 0x002fea0003800000 */
.L_x_51:
[----:B------:R-:W-:-:S09]  /*39c0*/  UISETP.NE.OR UP2, UPT, UR8, 0x3, !UP2 ;  /* 0x000000030800788c */ /* 0x000fd2000d745670 */
[----:B------:R-:W-:Y:S05]  /*39d0*/  BRA.U UP2, `(.L_x_70) ;  /* 0x0000000902c87547 */ /* 0x000fea000b800000 */
[----:B------:R-:W1:Y:S01]  /*39e0*/  LDCU.64 UR6, c[0x0][0x888] ;  /* 0x00011100ff0677ac */ /* 0x000e620008000a00 */
[----:B------:R-:W2:Y:S01]  /*39f0*/  LDC R0, c[0x0][0xb30] ;  /* 0x0002cc00ff007b82 */ /* 0x000ea20000000800 */
[----:B------:R-:W-:Y:S01]  /*3a00*/  IMAD.MOV.U32 R30, RZ, RZ, 0x1 ;  /* 0x00000001ff1e7424 */ /* 0x000fe200078e00ff */
[----:B------:R-:W-:Y:S01]  /*3a10*/  CS2R R28, SRZ ;  /* 0x00000000001c7805 */ /* 0x000fe2000001ff00 */
[----:B------:R-:W4:Y:S01]  /*3a20*/  LDCU.64 UR4, c[0x0][0x890] ;  /* 0x00011200ff0477ac */ /* 0x000f220008000a00 */
[----:B------:R-:W-:Y:S01]  /*3a30*/  IMAD.MOV.U32 R25, RZ, RZ, 0x2000 ;  /* 0x00002000ff197424 */ /* 0x000fe200078e00ff */
[----:B------:R-:W-:-:S03]  /*3a40*/  UMOV UR8, 0x400 ;  /* 0x0000040000087882 */ /* 0x000fc60000000000 */
[----:B------:R-:W3:Y:S01]  /*3a50*/  LDC R19, c[0x0][0x370] ;  /* 0x0000dc00ff137b82 */ /* 0x000ee20000000800 */
[----:B------:R-:W-:-:S07]  /*3a60*/  UPLOP3.LUT UP1, UPT, UPT, UPT, UPT, 0x40, 0x4 ;  /* 0x000000000004789c */ /* 0x000fce0003f2e870 */
[----:B------:R-:W3:Y:S01]  /*3a70*/  LDC R2, c[0x0][0xb0c] ;  /* 0x0002c300ff027b82 */ /* 0x000ee20000000800 */
[----:B-1----:R-:W-:Y:S02]  /*3a80*/  UISETP.NE.U32.AND UP2, UPT, UR6, URZ, UPT ;  /* 0x000000ff0600728c */ /* 0x002fe4000bf45070 */
[----:B------:R-:W-:Y:S02]  /*3a90*/  ULEA UR6, UR37, UR8, 0x18 ;  /* 0x0000000825067291 */ /* 0x000fe4000f8ec0ff */
[----:B------:R-:W-:Y:S02]  /*3aa0*/  UISETP.NE.AND.EX UP2, UPT, UR7, URZ, UPT, UP2 ;  /* 0x000000ff0700728c */ /* 0x000fe4000bf45320 */
[----:B------:R-:W-:Y:S01]  /*3ab0*/  UIADD3 UR7, UPT, UPT, UR6, 0x70, URZ ;  /* 0x0000007006077890 */ /* 0x000fe2000fffe0ff */
[----:B------:R-:W1:Y:S01]  /*3ac0*/  LDC R18, c[0x0][0xb20] ;  /* 0x0002c800ff127b82 */ /* 0x000e620000000800 */
[----:B----4-:R-:W-:Y:S01]  /*3ad0*/  UISETP.NE.U32.AND UP3, UPT, UR4, URZ, UPT ;  /* 0x000000ff0400728c */ /* 0x010fe2000bf65070 */
[----:B--2---:R-:W-:Y:S01]  /*3ae0*/  ISETP.NE.AND P1, PT, R0, 0x1, PT ;  /* 0x000000010000780c */ /* 0x004fe20003f25270 */
[----:B------:R-:W-:-:S02]  /*3af0*/  UPRMT UR37, UR37, 0x654, UR7 ;  /* 0x0000065425257896 */ /* 0x000fc40008000007 */
[----:B------:R-:W-:-:S03]  /*3b00*/  UISETP.NE.AND.EX UP3, UPT, UR5, URZ, UPT, UP3 ;  /* 0x000000ff0500728c */ /* 0x000fc6000bf65330 */
[----:B------:R-:W2:Y:S08]  /*3b10*/  LDC.64 R32, c[0x0][0x348] ;  /* 0x0000d200ff207b82 */ /* 0x000eb00000000a00 */
[----:B------:R-:W4:Y:S08]  /*3b20*/  LDC.64 R16, c[0x0][0xb10] ;  /* 0x0002c400ff107b82 */ /* 0x000f300000000a00 */
[----:B------:R-:W1:Y:S08]  /*3b30*/  LDC.64 R6, c[0x0][0xb18] ;  /* 0x0002c600ff067b82 */ /* 0x000e700000000a00 */
[----:B------:R-:W1:Y:S08]  /*3b40*/  LDC.64 R4, c[0x0][0xb28] ;  /* 0x0002ca00ff047b82 */ /* 0x000e700000000a00 */
[----:B---3--:R-:W1:Y:S02]  /*3b50*/  LDC R24, c[0x0][0x374] ;  /* 0x0000dd00ff187b82 */ /* 0x008e640000000800 */
.L_x_78:
[C---:B------:R-:W-:Y:S02]  /*3b60*/  LEA R0, R29.reuse, UR6, 0x3 ;  /* 0x000000061d007c11 */ /* 0x040fe4000f8e18ff */
[----:B------:R-:W-:Y:S02]  /*3b70*/  SHF.L.U32 R3, R28, 0x1f, RZ ;  /* 0x0000001f1c037819 */ /* 0x000fe400000006ff */
[----:B------:R-:W-:Y:S02]  /*3b80*/  LEA R20, R29, UR6, 0x4 ;  /* 0x000000061d147c11 */ /* 0x000fe4000f8e20ff */
[----:B---3--:R-:W3:Y:S02]  /*3b90*/  SYNCS.PHASECHK.TRANS64.TRYWAIT P0, [R0+URZ+0x90], R3 ;  /* 0x00009003000075a7 */ /* 0x008ee400080011ff */
[----:B---3--:R-:W-:Y:S05]  /*3ba0*/  @!P0 BRA `(.L_x_71) ;  /* 0x0000003400788947 */ /* 0x008fea0003800000 */
.L_x_131:
[----:B------:R-:W-:Y:S01]  /*3bb0*/  ISETP.GE.AND P0, PT, R72, 0x1, PT ;  /* 0x000000014800780c */ /* 0x000fe20003f06270 */
[----:B------:R-:W1:Y:S01]  /*3bc0*/  LDS.128 R20, [R20+0x120] ;  /* 0x0001200014147984 */ /* 0x000e620000000c00 */
[----:B------:R-:W-:Y:S01]  /*3bd0*/  ISETP.NE.U32.AND P4, PT, RZ, UR4, PT ;  /* 0x00000004ff007c0c */ /* 0x000fe2000bf85070 */
[----:B---3--:R-:W-:Y:S01]  /*3be0*/  VIADD R0, R0, 0xa0 ;  /* 0x000000a000007836 */ /* 0x008fe20000000000 */
[----:B------:R-:W-:Y:S02]  /*3bf0*/  SHF.L.U32 R26, R30, 0x1f, RZ ;  /* 0x0000001f1e1a7819 */ /* 0x000fe400000006ff */
[----:B------:R-:W-:Y:S02]  /*3c00*/  ISETP.NE.AND.EX P4, PT, RZ, UR5, PT, P4 ;  /* 0x00000005ff007c0c */ /* 0x000fe4000bf85340 */
[----:B------:R-:W-:Y:S01]  /*3c10*/  PRMT R0, RZ, 0x654, R0 ;  /* 0x00000654ff007816 */ /* 0x000fe20000000000 */
[----:B------:R-:W-:Y:S01]  /*3c20*/  @!PT LDS RZ, [RZ] ;  /* 0x00000000fffff984 */ /* 0x000fe20000000800 */
[----:B------:R-:W-:Y:S01]  /*3c30*/  @!PT LDS RZ, [RZ] ;  /* 0x00000000fffff984 */ /* 0x000fe20000000800 */
[----:B------:R-:W-:Y:S01]  /*3c40*/  @!PT LDS RZ, [RZ] ;  /* 0x00000000fffff984 */ /* 0x000fe20000000800 */
[----:B------:R-:W-:Y:S01]  /*3c50*/  @!PT LDS RZ, [RZ] ;  /* 0x00000000fffff984 */ /* 0x000fe20000000800 */
[----:B------:R3:W-:Y:S06]  /*3c60*/  MEMBAR.ALL.CTA ;  /* 0x0000000000007992 */ /* 0x0007ec0000008000 */
[----:B---3--:R-:W3:Y:S02]  /*3c70*/  FENCE.VIEW.ASYNC.S ;  /* 0x00000000000073c6 */ /* 0x008ee40000000000 */
[----:B---3--:R3:W-:Y:S01]  /*3c80*/  SYNCS.ARRIVE.TRANS64.RED.A1T0 RZ, [R0+URZ], RZ ;  /* 0x000000ff00ff79a7 */ /* 0x0087e200081004ff */
[----:B-1----:R-:W-:Y:S11]  /*3c90*/  LOP3.LUT P3, RZ, R22, 0x1, RZ, 0xc0, !PT ;  /* 0x0000000116ff7812 */ /* 0x002ff6000786c0ff */
[----:B------:R-:W-:Y:S02]  /*3ca0*/  @!UPT UIADD3 URZ, UPT, UPT, URZ, URZ, URZ ;  /* 0x000000fffffff290 */ /* 0x000fe4000fffe0ff */
[----:B------:R-:W-:Y:S02]  /*3cb0*/  @P3 MOV R13, R20 ;  /* 0x00000014000d3202 */ /* 0x000fe40000000f00 */
[----:B------:R-:W-:Y:S01]  /*3cc0*/  @P3 LOP3.LUT R8, R21, 0xffff, RZ, 0xc0, !PT ;  /* 0x0000ffff15083812 */ /* 0x000fe200078ec0ff */
[----:B---3--:R-:W-:Y:S06]  /*3cd0*/  @!P0 BRA `(.L_x_72) ;  /* 0x0000000000a48947 */ /* 0x008fec0003800000 */
[----:B------:R-:W-:Y:S01]  /*3ce0*/  IMAD.HI.U32 R31, R24, R7, RZ ;  /* 0x00000007181f7227 */ /* 0x000fe200078e00ff */
[----:B------:R-:W-:Y:S02]  /*3cf0*/  ISETP.NE.AND P0, PT, R6, 0x1, PT ;  /* 0x000000010600780c */ /* 0x000fe40003f05270 */
[----:B------:R-:W-:Y:S01]  /*3d00*/  ISETP.NE.AND P2, PT, R72, 0x1, PT ;  /* 0x000000014800780c */ /* 0x000fe20003f45270 */
[----:B----4-:R-:W-:Y:S01]  /*3d10*/  IMAD.HI.U32 R34, R19, R16, RZ ;  /* 0x0000001013227227 */ /* 0x010fe200078e00ff */
[----:B------:R-:W-:Y:S02]  /*3d20*/  SHF.R.U32.HI R31, RZ, R18, R31 ;  /* 0x00000012ff1f7219 */ /* 0x000fe4000001161f */
[----:B------:R-:W-:Y:S01]  /*3d30*/  ISETP.NE.AND P5, PT, R2, 0x1, PT ;  /* 0x000000010200780c */ /* 0x000fe20003fa5270 */
[----:B------:R-:W-:Y:S01]  /*3d40*/  IMAD.HI.U32 R36, R13, R16, RZ ;  /* 0x000000100d247227 */ /* 0x000fe200078e00ff */
[----:B------:R-:W-:Y:S02]  /*3d50*/  SHF.R.U32.HI R34, RZ, R17, R34 ;  /* 0x00000011ff227219 */ /* 0x000fe40000011622 */
[----:B------:R-:W-:Y:S01]  /*3d60*/  SEL R3, R24, R31, !P0 ;  /* 0x0000001f18037207 */ /* 0x000fe20004000000 */
[C---:B------:R-:W-:Y:S01]  /*3d70*/  IMAD.HI.U32 R31, R8.reuse, R7, RZ ;  /* 0x00000007081f7227 */ /* 0x040fe200078e00ff */
[----:B------:R-:W-:Y:S02]  /*3d80*/  SEL R11, R19, R34, !P5 ;  /* 0x00000022130b7207 */ /* 0x000fe40006800000 */
[----:B------:R-:W-:Y:S01]  /*3d90*/  SHF.R.U32.HI R36, RZ, R17, R36 ;  /* 0x00000011ff247219 */ /* 0x000fe20000011624 */
[----:B------:R-:W-:Y:S01]  /*3da0*/  IMAD.HI.U32 R38, R3, R4, RZ ;  /* 0x0000000403267227 */ /* 0x000fe200078e00ff */
[----:B------:R-:W-:Y:S03]  /*3db0*/  SHF.R.U32.HI R31, RZ, R18, R31 ;  /* 0x00000012ff1f7219 */ /* 0x000fe6000001161f */
[----:B------:R-:W-:Y:S01]  /*3dc0*/  IMAD.HI.U32 R34, R11, R4, RZ ;  /* 0x000000040b227227 */ /* 0x000fe200078e00ff */
[----:B------:R-:W-:Y:S02]  /*3dd0*/  @P2 SHF.R.U32.HI R3, RZ, R5, R38 ;  /* 0x00000005ff032219 */ /* 0x000fe40000011626 */
[----:B------:R-:W-:Y:S02]  /*3de0*/  SEL R9, R8, R31, !P0 ;  /* 0x0000001f08097207 */ /* 0x000fe40004000000 */
[----:B------:R-:W-:Y:S01]  /*3df0*/  @P2 SHF.R.U32.HI R11, RZ, R5, R34 ;  /* 0x00000005ff0b2219 */ /* 0x000fe20000011622 */
[C---:B------:R-:W-:Y:S01]  /*3e00*/  IMAD R10, R72.reuse, R3, RZ ;  /* 0x00000003480a7224 */ /* 0x040fe200078e02ff */
[----:B------:R-:W-:Y:S01]  /*3e10*/  SEL R3, R13, R36, !P5 ;  /* 0x000000240d037207 */ /* 0x000fe20006800000 */
[C---:B------:R-:W-:Y:S03]  /*3e20*/  IMAD.HI.U32 R14, R9.reuse, R4, RZ ;  /* 0x00000004090e7227 */ /* 0x040fe600078e00ff */
[----:B------:R-:W-:Y:S01]  /*3e30*/  ISETP.GE.AND P0, PT, R9, R10, PT ;  /* 0x0000000a0900720c */ /* 0x000fe20003f06270 */
[C---:B------:R-:W-:Y:S01]  /*3e40*/  IMAD R12, R72.reuse, R11, RZ ;  /* 0x0000000b480c7224 */ /* 0x040fe200078e02ff */
[-C--:B------:R-:W-:Y:S04]  /*3e50*/  SHF.R.U32.HI R14, RZ, R5.reuse, R14 ;  /* 0x00000005ff0e7219 */ /* 0x080fe8000001160e */
[----:B------:R-:W-:Y:S02]  /*3e60*/  ISETP.GE.OR P0, PT, R3, R12, P0 ;  /* 0x0000000c0300720c */ /* 0x000fe40000706670 */
[----:B------:R-:W-:Y:S05]  /*3e70*/  SEL R15, R9, R14, !P2 ;  /* 0x0000000e090f7207 */ /* 0x000fea0005000000 */
[----:B------:R-:W-:Y:S04]  /*3e80*/  IMAD.MOV R14, RZ, RZ, -R15 ;  /* 0x000000ffff0e7224 */ /* 0x000fe800078e0a0f */
[----:B------:R-:W-:Y:S02]  /*3e90*/  IMAD R14, R72, R14, R9 ;  /* 0x0000000e480e7224 */ /* 0x000fe400078e0209 */
[C---:B------:R-:W-:Y:S05]  /*3ea0*/  @!P0 IMAD.HI.U32 R10, R3.reuse, R4, RZ ;  /* 0x00000004030a8227 */ /* 0x040fea00078e00ff */
[----:B------:R-:W-:Y:S04]  /*3eb0*/  @!P0 SHF.R.U32.HI R10, RZ, R5, R10 ;  /* 0x00000005ff0a8219 */ /* 0x000fe8000001160a */
[----:B------:R-:W-:Y:S01]  /*3ec0*/  @!P0 SEL R0, R3, R10, !P2 ;  /* 0x0000000a03008207 */ /* 0x000fe20005000000 */
[----:B------:R-:W-:Y:S03]  /*3ed0*/  IMAD.MOV R10, RZ, RZ, -R3 ;  /* 0x000000ffff0a7224 */ /* 0x000fe600078e0a03 */
[----:B------:R-:W-:Y:S01]  /*3ee0*/  @!P0 IADD3 R15, PT, PT, R15, -R0, RZ ;  /* 0x800000000f0f8210 */ /* 0x000fe20007ffe0ff */
[----:B------:R-:W-:Y:S01]  /*3ef0*/  @!P0 IMAD R0, R11, R14, R0 ;  /* 0x0000000e0b008224 */ /* 0x000fe200078e0200 */
[----:B------:R-:W-:Y:S01]  /*3f00*/  IADD3 R11, PT, PT, -R9, RZ, RZ ;  /* 0x000000ff090b7210 */ /* 0x000fe20007ffe1ff */
[----:B------:R-:W-:Y:S02]  /*3f10*/  IMAD R13, R2, R10, R13 ;  /* 0x0000000a020d7224 */ /* 0x000fe400078e020d */
[----:B------:R-:W-:Y:S02]  /*3f20*/  @!P0 IMAD R9, R15, R72, R3 ;  /* 0x000000480f098224 */ /* 0x000fe400078e0203 */
[----:B------:R-:W-:Y:S02]  /*3f30*/  @!P0 IMAD.MOV.U32 R3, RZ, RZ, R0 ;  /* 0x000000ffff038224 */ /* 0x000fe400078e0000 */
[----:B------:R-:W-:Y:S02]  /*3f40*/  IMAD R8, R6, R11, R8 ;  /* 0x0000000b06087224 */ /* 0x000fe400078e0208 */
[----:B------:R-:W-:Y:S02]  /*3f50*/  IMAD R13, R3, R2, R13 ;  /* 0x00000002030d7224 */ /* 0x000fe400078e020d */
[----:B------:R-:W-:Y:S02]  /*3f60*/  IMAD R8, R9, R6, R8 ;  /* 0x0000000609087224 */ /* 0x000fe400078e0208 */
.L_x_72:
[----:B------:R-:W-:Y:S05]  /*3f70*/  BRA.U UP1, `(.L_x_73) ;  /* 0x0000000101107547 */ /* 0x000fea000b800000 */
[----:B------:R-:W-:Y:S04]  /*3f80*/  MOV R0, UR13 ;  /* 0x0000000d00007c02 */ /* 0x000fe80008000f00 */
[----:B------:R-:W-:Y:S04]  /*3f90*/  SHF.L.U32 R3, R0, 0x1f, RZ ;  /* 0x0000001f00037819 */ /* 0x000fe800000006ff */
[----:B------:R-:W1:Y:S02]  /*3fa0*/  SYNCS.PHASECHK.TRANS64.TRYWAIT P0, [UR6+0x88], R3 ;  /* 0x00008803ff0075a7 */ /* 0x000e640008001106 */
[----:B-1----:R-:W-:Y:S05]  /*3fb0*/  @!P0 BRA `(.L_x_74) ;  /* 0x0000003000888947 */ /* 0x002fea0003800000 */
.L_x_73:
[----:B------:R-:W-:Y:S05]  /*3fc0*/  BRA.U !UP3, `(.L_x_75) ;  /* 0x000000010b347547 */ /* 0x000fea000b800000 */
[----:B------:R-:W-:Y:S01]  /*3fd0*/  UPLOP3.LUT UP0, UPT, UPT, UPT, UP2, 0x80, 0x8 ;  /* 0x000000000008789c */ /* 0x000fe20003f0f020 */
[----:B-1----:R-:W-:Y:S02]  /*3fe0*/  HFMA2 R0, -RZ, RZ, 0, 5.9604644775390625e-08 ;  /* 0x00000001ff007431 */ /* 0x002fe400000001ff */
[----:B------:R-:W-:Y:S03]  /*3ff0*/  IMAD.MOV.U32 R164, RZ, RZ, 0x1 ;  /* 0x00000001ffa47424 */ /* 0x000fe600078e00ff */
[----:B------:R-:W-:Y:S05]  /*4000*/  PLOP3.LUT P0, PT, PT, PT, UP0, 0x80, 0x8 ;  /* 0x000000000008781c */ /* 0x000fea0003f0f008 */
[----:B------:R-:W1:Y:S01]  /*4010*/  @UP0 LDCU.64 UR8, c[0x0][0x888] ;  /* 0x00011100ff0807ac */ /* 0x000e620008000a00 */
[----:B------:R-:W-:Y:S07]  /*4020*/  @UP0 UIMAD UR7, UR36, UR4, URZ ;  /* 0x00000004240702a4 */ /* 0x000fee000f8e02ff */
[----:B------:R-:W-:Y:S01]  /*4030*/  @!P0 PRMT R164, R0, 0x7610, R164 ;  /* 0x0000761000a48816 */ /* 0x000fe200000000a4 */
[----:B-1----:R-:W-:Y:S03]  /*4040*/  @UP0 UIMAD.WIDE UR8, UR7, 0x4, UR8 ;  /* 0x00000004070808a5 */ /* 0x002fe6000f8e0208 */
[----:B------:R-:W1:Y:S03]  /*4050*/  @!UP0 LDCU UR7, c[0x0][0x880] ;  /* 0x00011000ff0787ac */ /* 0x000e660008000800 */
[----:B------:R-:W-:Y:S01]  /*4060*/  IMAD.U32 R10, RZ, RZ, UR8 ;  /* 0x00000008ff0a7e24 */ /* 0x000fe2000f8e00ff */
[----:B------:R-:W-:Y:S05]  /*4070*/  MOV R11, UR9 ;  /* 0x00000009000b7c02 */ /* 0x000fea0008000f00 */
[----:B-----5:R3:W5:Y:S02]  /*4080*/  @P0 LDG.E R81, desc[UR40][R10.64] ;  /* 0x000000280a510981 */ /* 0x020764000c1e1900 */
[----:B-1-3--:R-:W-:Y:S07]  /*4090*/  @!P0 IMAD.U32 R81, RZ, RZ, UR7 ;  /* 0x00000007ff518e24 */ /* 0x00afee000f8e00ff */
.L_x_75:
[----:B-----5:R-:W-:Y:S01]  /*40a0*/  @!P4 FSETP.EQ.AND P5, PT, R81, RZ, PT ;  /* 0x000000ff5100c20b */ /* 0x020fe20003fa2000 */
[----:B------:R-:W-:Y:S01]  /*40b0*/  @!UPT UIADD3 URZ, UPT, UPT, URZ, URZ, URZ ;  /* 0x000000fffffff290 */ /* 0x000fe2000fffe0ff */
[----:B------:R-:W-:Y:S11]  /*40c0*/  @!P4 BRA `(.L_x_76) ;  /* 0x000000000014c947 */ /* 0x000ff60003800000 */
[----:B------:R-:W-:Y:S02]  /*40d0*/  LOP3.LUT P0, RZ, R164, 0xff, RZ, 0xc0, !PT ;  /* 0x000000ffa4ff7812 */ /* 0x000fe4000780c0ff */
[----:B------:R-:W-:Y:S04]  /*40e0*/  PLOP3.LUT P5, PT, PT, PT, UP0, 0x80, 0x8 ;  /* 0x000000000008781c */ /* 0x000fe80003faf008 */
[----:B------:R-:W-:Y:S07]  /*40f0*/  PLOP3.LUT P5, PT, P5, PT, PT, 0x8, 0x80 ;  /* 0x000000000080781c */ /* 0x000fee0002fae170 */
[----:B------:R-:W-:Y:S11]  /*4100*/  @P0 FSETP.EQ.AND P5, PT, R81, RZ, PT ;  /* 0x000000ff5100020b */ /* 0x000ff60003fa2000 */
[----:B------:R-:W-:Y:S02]  /*4110*/  @!UPT UIADD3 URZ, UPT, UPT, URZ, URZ, URZ ;  /* 0x000000fffffff290 */ /* 0x000fe4000fffe0ff */
.L_x_76:
[----:B------:R-:W3:Y:S01]  /*4120*/  SYNCS.PHASECHK.TRANS64.TRYWAIT P4, [UR6+0x78], R26 ;  /* 0x0000781aff0075a7 */ /* 0x000ee20008081106 */
[----:B------:R-:W-:Y:S01]  /*4130*/  @P3 SHF.R.U32.HI R27, RZ, 0x10, R21 ;  /* 0x00000010ff1b3819 */ /* 0x000fe20000011615 */
[----:B------:R-:W-:Y:S01]  /*4140*/  VIADD R29, R29, 0x1 ;  /* 0x000000011d1d7836 */ /* 0x000fe20000000000 */
[----:B------:R-:W5:Y:S08]  /*4150*/  LDC.64 R14, c[0x0][0xb10] ;  /* 0x0002c400ff0e7b82 */ /* 0x000f700000000a00 */
[----:B------:R-:W2:Y:S08]  /*4160*/  LDC.64 R10, c[0x0][0xb18] ;  /* 0x0002c600ff0a7b82 */ /* 0x000eb00000000a00 */
[----:B-1----:R-:W1:Y:S08]  /*4170*/  @!P1 LDC R0, c[0x0][0xb20] ;  /* 0x0002c800ff009b82 */ /* 0x002e700000000800 */
[----:B------:R-:W4:Y:S01]  /*4180*/  @!P1 LDC R3, c[0x0][0xb0c] ;  /* 0x0002c300ff039b82 */ /* 0x000f220000000800 */
[----:B-----5:R-:W-:Y:S05]  /*4190*/  @!P1 IMAD.HI.U32 R14, R13, R14, RZ ;  /* 0x0000000e0d0e9227 */ /* 0x020fea00078e00ff */
[----:B------:R-:W-:Y:S01]  /*41a0*/  @!P1 SHF.R.U32.HI R14, RZ, R15, R14 ;  /* 0x0000000fff0e9219 */ /* 0x000fe2000001160e */
[----:B--2---:R-:W-:Y:S01]  /*41b0*/  @!P1 IMAD.HI.U32 R11, R8, R11, RZ ;  /* 0x0000000b080b9227 */ /* 0x004fe200078e00ff */
[----:B------:R-:W-:Y:S04]  /*41c0*/  @!P1 ISETP.NE.AND P0, PT, R10, 0x1, PT ;  /* 0x000000010a00980c */ /* 0x000fe80003f05270 */
[----:B-1----:R-:W-:Y:S02]  /*41d0*/  @!P1 SHF.R.U32.HI R9, RZ, R0, R11 ;  /* 0x00000000ff099219 */ /* 0x002fe4000001160b */
[----:B----4-:R-:W-:Y:S02]  /*41e0*/  @!P1 ISETP.NE.AND P2, PT, R3, 0x1, PT ;  /* 0x000000010300980c */ /* 0x010fe40003f45270 */
[----:B------:R-:W-:Y:S02]  /*41f0*/  @!P1 SEL R9, R8, R9, !P0 ;  /* 0x0000000908099207 */ /* 0x000fe40004000000 */
[----:B------:R-:W-:Y:S02]  /*4200*/  ELECT P0, URZ, PT ;  /* 0x0000000000ff782f */ /* 0x000fe40003800000 */
[----:B------:R-:W-:Y:S05]  /*4210*/  @!P1 SEL R14, R13, R14, !P2 ;  /* 0x0000000e0d0e9207 */ /* 0x000fea0005000000 */
[----:B------:R-:W-:Y:S02]  /*4220*/  @!P1 IMAD.IADD R0, R9, 0x1, -R14 ;  /* 0x0000000109009824 */ /* 0x000fe400078e0a0e */
[----:B------:R-:W-:Y:S02]  /*4230*/  @!P1 IMAD.IADD R9, R14, 0x1, -R9 ;  /* 0x000000010e099824 */ /* 0x000fe400078e0a09 */
[----:B------:R-:W-:Y:S02]  /*4240*/  @!P1 IMAD R13, R0, R3, R13 ;  /* 0x00000003000d9224 */ /* 0x000fe400078e020d */
[----:B------:R-:W-:Y:S01]  /*4250*/  @!P1 IMAD R8, R9, R10, R8 ;  /* 0x0000000a09089224 */ /* 0x000fe200078e0208 */
[----:B---3--:R-:W-:Y:S06]  /*4260*/  @!P4 BRA `(.L_x_77) ;  /* 0x0000002c00f4c947 */ /* 0x008fec0003800000 */
.L_x_134:
[----:B------:R-:W-:Y:S01]  /*4270*/  PLOP3.LUT P5, PT, P5, P0, PT, 0xf2, 0x2f ;  /* 0x00000000002f781c */ /* 0x000fe20002fa1e72 */
[----:B------:R-:W-:Y:S01]  /*4280*/  UMOV UR14, 0x0 ;  /* 0x00000000000e7882 */ /* 0x000fe20000000000 */
[----:B------:R-:W-:Y:S01]  /*4290*/  LOP3.LUT R30, R30, 0x1, RZ, 0x3c, !PT ;  /* 0x000000011e1e7812 */ /* 0x000fe200078e3cff */
[----:B------:R-:W-:Y:S01]  /*42a0*/  UMOV UR15, 0x10000000 ;  /* 0x10000000000f7882 */ /* 0x000fe20000000000 */
[----:B------:R-:W-:Y:S01]  /*42b0*/  UMOV UR12, UR36 ;  /* 0x00000024000c7c82 */ /* 0x000fe20008000000 */
[----:B------:R-:W-:Y:S08]  /*42c0*/  @P3 R2UR UR36, R27 ;  /* 0x000000001b2432ca */ /* 0x000ff000000e0000 */
[----:B-1----:R-:W-:Y:S01]  /*42d0*/  @!P5 IADD3 R3, P0, PT, R32, 0x580, RZ ;  /* 0x000005802003d810 */ /* 0x002fe20007f1e0ff */
[----:B------:R-:W-:Y:S01]  /*42e0*/  @!P5 IMAD.SHL.U32 R155, R155, 0x40, RZ ;  /* 0x000000409b9bd824 */ /* 0x000fe200078e00ff */
[----:B------:R-:W-:Y:S01]  /*42f0*/  VOTEU.ALL UP1, P5 ;  /* 0x0000000000ff7886 */ /* 0x000fe20002820000 */
[----:B------:R-:W-:Y:S01]  /*4300*/  @!P5 IMAD.SHL.U32 R165, R165, 0x80, RZ ;  /* 0x00000080a5a5d824 */ /* 0x000fe200078e00ff */
[----:B------:R-:W-:Y:S01]  /*4310*/  @!P5 R2UR UR8, R3 ;  /* 0x000000000308d2ca */ /* 0x000fe200000e0000 */
[----:B------:R-:W-:Y:S01]  /*4320*/  @!P5 IMAD.X R0, RZ, RZ, R33, P0 ;  /* 0x000000ffff00d224 */ /* 0x000fe200000e0621 */
[----:B------:R-:W-:Y:S01]  /*4330*/  @!P5 R2UR UR10, R155 ;  /* 0x000000009b0ad2ca */ /* 0x000fe200000e0000 */
[----:B------:R-:W-:Y:S01]  /*4340*/  @!UP1 UIADD3 UR9, UPT, UPT, UR6, 0x70, URZ ;  /* 0x0000007006099890 */ /* 0x000fe2000fffe0ff */
[----:B------:R-:W-:Y:S01]  /*4350*/  @!P5 R2UR UR11, R165 ;  /* 0x00000000a50bd2ca */ /* 0x000fe200000e0000 */
[----:B------:R-:W-:Y:S01]  /*4360*/  IMAD.IADD R155, R8, 0x1, R143 ;  /* 0x00000001089b7824 */ /* 0x000fe200078e028f */
[----:B------:R-:W-:Y:S01]  /*4370*/  @!P5 R2UR UR7, R0 ;  /* 0x000000000007d2ca */ /* 0x000fe200000e0000 */
[----:B------:R-:W-:Y:S01]  /*4380*/  IMAD.IADD R165, R13, 0x1, R154 ;  /* 0x000000010da57824 */ /* 0x000fe200078e029a */
[C---:B------:R-:W-:Y:S04]  /*4390*/  ISETP.NE.AND P0, PT, R29.reuse, 0x2, PT ;  /* 0x000000021d00780c */ /* 0x040fe80003f05270 */
[----:B------:R-:W-:Y:S01]  /*43a0*/  SEL R3, RZ, 0x1, P0 ;  /* 0x00000001ff037807 */ /* 0x000fe20000000000 */
[----:B------:R-:W-:Y:S01]  /*43b0*/  IMAD.U32 R10, RZ, RZ, UR8 ;  /* 0x00000008ff0a7e24 */ /* 0x000fe2000f8e00ff */
[----:B------:R-:W-:Y:S01]  /*43c0*/  @!UP1 UIADD3 UR8, UPT, UPT, UR6, 0x200, URZ ;  /* 0x0000020006089890 */ /* 0x000fe2000fffe0ff */
[----:B------:R-:W-:Y:S01]  /*43d0*/  SEL R29, R29, RZ, P0 ;  /* 0x000000ff1d1d7207 */ /* 0x000fe20000000000 */
[----:B------:R-:W-:Y:S01]  /*43e0*/  VOTEU.ALL UP1, P5 ;  /* 0x0000000000ff7886 */ /* 0x000fe20002820000 */
[----:B------:R-:W-:Y:S02]  /*43f0*/  LOP3.LUT R28, R28, R3, RZ, 0x3c, !PT ;  /* 0x000000031c1c7212 */ /* 0x000fe400078e3cff */
[----:B------:R-:W-:Y:S01]  /*4400*/  IMAD.U32 R11, RZ, RZ, UR7 ;  /* 0x00000007ff0b7e24 */ /* 0x000fe2000f8e00ff */
[----:B------:R-:W-:Y:S04]  /*4410*/  @!P5 R2UR UR16, R10 ;  /* 0x000000000a10d2ca */ /* 0x000fe800000e0000 */
[----:B------:R-:W-:Y:S11]  /*4420*/  @!P5 R2UR UR17, R11 ;  /* 0x000000000b11d2ca */ /* 0x000ff600000e0000 */
[----:B------:R-:W-:Y:S02]  /*4430*/  @!UPT UIADD3 URZ, UPT, UPT, URZ, URZ, URZ ;  /* 0x000000fffffff290 */ /* 0x000fe4000fffe0ff */
[----:B------:R3:W-:Y:S01]  /*4440*/  @!UP1 UTMALDG.3D [UR8], [UR16], desc[UR14] ;  /* 0x00000e08100095b4 */ /* 0x0007e20008011000 */
[----:B------:R3:W-:Y:S01]  /*4450*/  @!P5 SYNCS.ARRIVE.TRANS64.RED.A0TR RZ, [UR6+0x70], R25 ;  /* 0x00007019ffffd9a7 */ /* 0x0007e20008300406 */
[----:B------:R-:W-:Y:S01]  /*4460*/  UPLOP3.LUT UP1, UPT, UPT, UPT, UPT, 0x80, 0x8 ;  /* 0x000000000008789c */ /* 0x000fe20003f2f070 */
[----:B------:R-:W-:Y:S01]  /*4470*/  SYNCS.ARRIVE.TRANS64.RED.A1T0 RZ, [UR37], RZ ;  /* 0x000000ffffff79a7 */ /* 0x000fe20008100425 */
[----:B------:R-:W-:Y:S09]  /*4480*/  @P3 BRA `(.L_x_78) ;  /* 0xfffffff400b43947 */ /* 0x000ff2000383ffff */
[----:B------:R-:W-:Y:S07]  /*4490*/  MOV R0, UR6 ;  /* 0x0000000600007c02 */ /* 0x000fee0008000f00 */
.L_x_79:
[----:B-1----:R-:W-:-:S04]  /*44a0*/  SHF.L.U32 R3, R30, 0x1f, RZ ;  /* 0x0000001f1e037819 */ /* 0x002fc800000006ff */
[----:B------:R1:W2:Y:S03]  /*44b0*/  SYNCS.PHASECHK.TRANS64.TRYWAIT P0, [R0+URZ+0x78], R3 ;  /* 0x00007803000075a7 */ /* 0x0002a600080011ff */
[----:B--2---:R-:W-:Y:S05]  /*44c0*/  @!P0 NANOSLEEP.SYNCS 0x989680 ;  /* 0x009896800000895d */ /* 0x004fea0003900000 */
[----:B------:R-:W2:Y:S02]  /*44d0*/  @!P0 SYNCS.PHASECHK.TRANS64 P0, [R0+URZ+0x78], R3 ;  /* 0x00007803000085a7 */ /* 0x000ea400080010ff */
[----:B--23--:R-:W-:Y:S05]  /*44e0*/  @P0 EXIT ;  /* 0x000000000000094d */ /* 0x00cfea0003800000 */
[----:B------:R-:W-:Y:S05]  /*44f0*/  BRA `(.L_x_79) ;  /* 0xfffffffc00e87947 */ /* 0x000fea000383ffff */
.L_x_70:
[----:B------:R-:W-:-:S06]  /*4500*/  UISETP.GE.AND UP1, UPT, UR8, 0x4, UPT ;  /* 0x000000040800788c */ /* 0x000fcc000bf26270 */
[----:B------:R-:W-:-:S13]  /*4510*/  PLOP3.LUT P0, PT, PT, PT, UP1, 0x80, 0x8 ;  /* 0x000000000008781c */ /* 0x000fda0003f0f018 */
[----:B------:R-:W-:Y:S05]  /*4520*/  @!P0 EXIT ;  /* 0x000000000000894d */ /* 0x000fea0003800000 */
[----:B------:R-:W-:Y:S01]  /*4530*/  BAR.SYNC.DEFER_BLOCKING 0x6, 0xa0 ;  /* 0x0182800000007b1d */ /* 0x000fe20000010000 */
[C---:B------:R-:W-:Y:S02]  /*4540*/  IMAD.SHL.U32 R3, R166.reuse, 0x40, RZ ;  /* 0x00000040a6037824 */ /* 0x040fe400078e00ff */
[----:B------:R-:W-:Y:S02]  /*4550*/  HFMA2 R76, -RZ, RZ, 0, 0 ;  /* 0x00000000ff4c7431 */ /* 0x000fe400000001ff */
[C---:B------:R-:W-:Y:S01]  /*4560*/  IMAD.SHL.U32 R168, R166.reuse, 0x8, RZ ;  /* 0x00000008a6a87824 */ /* 0x040fe200078e00ff */
[----:B------:R-:W-:Y:S01]  /*4570*/  CS2R R174, SRZ ;  /* 0x0000000000ae7805 */ /* 0x000fe2000001ff00 */
[----:B------:R-:W-:Y:S01]  /*4580*/  IMAD.U32 R79, R166, 0x10000, RZ ;  /* 0x00010000a64f7824 */ /* 0x000fe200078e00ff */
[----:B------:R-:W-:Y:S01]  /*4590*/  UMOV UR43, 0x400 ;  /* 0x00000400002b7882 */ /* 0x000fe20000000000 */
[----:B------:R-:W-:Y:S01]  /*45a0*/  LOP3.LUT R5, R3, 0x180, RZ, 0xc0, !PT ;  /* 0x0000018003057812 */ /* 0x000fe200078ec0ff */
[----:B------:R-:W-:Y:S01]  /*45b0*/  ULEA UR43, UR37, UR43, 0x18 ;  /* 0x0000002b252b7291 */ /* 0x000fe2000f8ec0ff */
[----:B------:R-:W1:Y:S01]  /*45c0*/  LDC R167, c[0x0][0x370] ;  /* 0x0000dc00ffa77b82 */ /* 0x000e620000000800 */
[----:B------:R-:W-:Y:S01]  /*45d0*/  LOP3.LUT R79, R79, 0x600000, RZ, 0xc0, !PT ;  /* 0x006000004f4f7812 */ /* 0x000fe200078ec0ff */
[----:B------:R-:W-:Y:S01]  /*45e0*/  IMAD.MOV.U32 R181, RZ, RZ, RZ ;  /* 0x000000ffffb57224 */ /* 0x000fe200078e00ff */
[----:B------:R-:W-:Y:S01]  /*45f0*/  LOP3.LUT R168, R5, 0x30, R168, 0xf8, !PT ;  /* 0x0000003005a87812 */ /* 0x000fe200078ef8a8 */
[----:B------:R-:W-:Y:S01]  /*4600*/  UIADD3 UR4, UPT, UPT, UR43, 0x2200, URZ ;  /* 0x000022002b047890 */ /* 0x000fe2000fffe0ff */
[----:B------:R-:W-:Y:S01]  /*4610*/  IMAD.MOV.U32 R173, RZ, RZ, RZ ;  /* 0x000000ffffad7224 */ /* 0x000fe200078e00ff */
[----:B------:R-:W2:Y:S01]  /*4620*/  LDCU.64 UR46, c[0x0][0x348] ;  /* 0x00006900ff2e77ac */ /* 0x000ea20008000a00 */
[----:B------:R-:W-:Y:S01]  /*4630*/  LOP3.LUT R168, R168, 0x1e40, R3, 0xf8, !PT ;  /* 0x00001e40a8a87812 */ /* 0x000fe200078ef803 */
[----:B------:R-:W4:Y:S01]  /*4640*/  LDC R74, c[0x0][0xb0c] ;  /* 0x0002c300ff4a7b82 */ /* 0x000f220000000800 */
[----:B------:R-:W-:Y:S01]  /*4650*/  IMAD.SHL.U32 R3, R166, 0x10, RZ ;  /* 0x00000010a6037824 */ /* 0x000fe200078e00ff */
[----:B------:R-:W-:Y:S01]  /*4660*/  MOV R179, UR4 ;  /* 0x0000000400b37c02 */ /* 0x000fe20008000f00 */
[----:B------:R-:W1:Y:S03]  /*4670*/  LDCU.64 UR38, c[0x0][0x888] ;  /* 0x00011100ff2677ac */ /* 0x000e660008000a00 */
[C---:B------:R-:W-:Y:S01]  /*4680*/  LOP3.LUT R5, R3.reuse, 0x20, RZ, 0xc0, !PT ;  /* 0x0000002003057812 */ /* 0x040fe200078ec0ff */
[----:B------:R-:W3:Y:S01]  /*4690*/  LDS R0, [UR43+0x140] ;  /* 0x0001402bff007984 */ /* 0x000ee20008000800 */
[----:B------:R-:W1:Y:S01]  /*46a0*/  LDC R170, c[0x0][0xb20] ;  /* 0x0002c800ffaa7b82 */ /* 0x000e620000000800 */
[----:B------:R-:W-:Y:S01]  /*46b0*/  LOP3.LUT R3, R3, 0x40, RZ, 0xc0, !PT ;  /* 0x0000004003037812 */ /* 0x000fe200078ec0ff */
[----:B------:R-:W-:-:S06]  /*46c0*/  UIADD3 UR42, UPT, UPT, UR43, 0x200, URZ ;  /* 0x000002002b2a7890 */ /* 0x000fcc000fffe0ff */
[----:B------:R-:W1:Y:S08]  /*46d0*/  LDC R73, c[0x0][0xb30] ;  /* 0x0002cc00ff497b82 */ /* 0x000e700000000800 */
[----:B------:R-:W1:Y:S08]  /*46e0*/  LDC.64 R152, c[0x0][0xb10] ;  /* 0x0002c400ff987b82 */ /* 0x000e700000000a00 */
[----:B------:R-:W1:Y:S08]  /*46f0*/  LDC.64 R70, c[0x0][0xb18] ;  /* 0x0002c600ff467b82 */ /* 0x000e700000000a00 */
[----:B------:R-:W1:Y:S01]  /*4700*/  LDC.64 R148, c[0x0][0x888] ;  /* 0x00022200ff947b82 */ /* 0x000e620000000a00 */
[----:B---3--:R-:W-:-:S07]  /*4710*/  IMAD.IADD R79, R0, 0x1, R79 ;  /* 0x00000001004f7824 */ /* 0x008fce00078e024f */
[----:B------:R-:W3:Y:S01]  /*4720*/  LDC.64 R68, c[0x0][0xb28] ;  /* 0x0002ca00ff447b82 */ /* 0x000ee20000000a00 */
[----:B------:R-:W-:-:S05]  /*4730*/  VIADD R0, R168, UR43 ;  /* 0x0000002ba8007c36 */ /* 0x000fca0008000000 */
[--C-:B------:R-:W-:Y:S02]  /*4740*/  IADD3 R178, PT, PT, -R5, 0x200, R0.reuse ;  /* 0x0000020005b27810 */ /* 0x100fe40007ffe100 */
[----:B------:R-:W1:Y:S01]  /*4750*/  LDC.64 R150, c[0x0][0x890] ;  /* 0x00022400ff967b82 */ /* 0x000e620000000a00 */
[----:B------:R-:W-:Y:S02]  /*4760*/  IADD3 R177, PT, PT, -R3, 0x200, R0 ;  /* 0x0000020003b17810 */ /* 0x000fe40007ffe100 */
[----:B------:R-:W-:-:S05]  /*4770*/  IMAD.IADD R176, R178, 0x1, -R3 ;  /* 0x00000001b2b07824 */ /* 0x000fca00078e0a03 */
[----:B------:R-:W1:Y:S08]  /*4780*/  LDC.64 R146, c[0x0][0x8b0] ;  /* 0x00022c00ff927b82 */ /* 0x000e700000000a00 */
[----:B------:R-:W1:Y:S08]  /*4790*/  LDC.64 R144, c[0x0][0x8a8] ;  /* 0x00022a00ff907b82 */ /* 0x000e700000000a00 */
[----:B--2-4-:R-:W1:Y:S02]  /*47a0*/  LDC R172, c[0x0][0x374] ;  /* 0x0000dd00ffac7b82 */ /* 0x014e640000000800 */
.L_x_97:
[C---:B------:R-:W-:Y:S02]  /*47b0*/  LEA R0, R181.reuse, UR43, 0x3 ;  /* 0x0000002bb5007c11 */ /* 0x040fe4000f8e18ff */
[----:B------:R-:W-:Y:S02]  /*47c0*/  SHF.L.U32 R3, R174, 0x1f, RZ ;  /* 0x0000001fae037819 */ /* 0x000fe400000006ff */
[----:B------:R-:W-:Y:S02]  /*47d0*/  LEA R16, R181, UR43, 0x4 ;  /* 0x0000002bb5107c11 */ /* 0x000fe4000f8e20ff */
[----:B--2---:R-:W2:Y:S02]  /*47e0*/  SYNCS.PHASECHK.TRANS64.TRYWAIT P0, [R0+URZ+0x90], R3 ;  /* 0x00009003000075a7 */ /* 0x004ea400080011ff */
[----:B-12---:R-:W-:Y:S05]  /*47f0*/  @!P0 BRA `(.L_x_80) ;  /* 0x0000002800a88947 */ /* 0x006fea0003800000 */
.L_x_135:
[----:B------:R-:W4:Y:S01]  /*4800*/  LDC.64 R12, c[0x0][0xb10] ;  /* 0x0002c400ff0c7b82 */ /* 0x000f220000000a00 */
[----:B------:R-:W3:Y:S01]  /*4810*/  LDS.128 R16, [R16+0x120] ;  /* 0x0001200010107984 */ /* 0x000ee20000000c00 */
[----:B-1----:R-:W-:Y:S01]  /*4820*/  ISETP.NE.AND P1, PT, R73, 0x1, PT ;  /* 0x000000014900780c */ /* 0x002fe20003f25270 */
[----:B--2---:R-:W-:Y:S01]  /*4830*/  VIADD R0, R0, 0xa0 ;  /* 0x000000a000007836 */ /* 0x004fe20000000000 */
[----:B------:R-:W-:Y:S04]  /*4840*/  ISETP.GE.AND P0, PT, R72, 0x1, PT ;  /* 0x000000014800780c */ /* 0x000fe80003f06270 */
[----:B------:R-:W1:Y:S01]  /*4850*/  LDC.64 R10, c[0x0][0xb18] ;  /* 0x0002c600ff0a7b82 */ /* 0x000e620000000a00 */
[----:B------:R-:W-:Y:S01]  /*4860*/  PRMT R0, RZ, 0x654, R0 ;  /* 0x00000654ff007816 */ /* 0x000fe20000000000 */
[----:B------:R-:W-:Y:S01]  /*4870*/  @!PT LDS RZ, [RZ] ;  /* 0x00000000fffff984 */ /* 0x000fe20000000800 */
[----:B------:R-:W-:Y:S01]  /*4880*/  @!PT LDS RZ, [RZ] ;  /* 0x00000000fffff984 */ /* 0x000fe20000000800 */
[----:B------:R-:W-:Y:S01]  /*4890*/  @!PT LDS RZ, [RZ] ;  /* 0x00000000fffff984 */ /* 0x000fe20000000800 */
[----:B------:R-:W-:Y:S01]  /*48a0*/  @!PT LDS RZ, [RZ] ;  /* 0x00000000fffff984 */ /* 0x000fe20000000800 */
[----:B------:R2:W-:Y:S06]  /*48b0*/  MEMBAR.ALL.CTA ;  /* 0x0000000000007992 */ /* 0x0005ec0000008000 */
[----:B--2---:R-:W2:Y:S01]  /*48c0*/  FENCE.VIEW.ASYNC.S ;  /* 0x00000000000073c6 */ /* 0x004ea20000000000 */
[----:B------:R-:W1:Y:S08]  /*48d0*/  @!P1 LDC R14, c[0x0][0xb20] ;  /* 0x0002c800ff0e9b82 */ /* 0x000e700000000800 */
[----:B------:R-:W1:Y:S01]  /*48e0*/  @!P1 LDC R9, c[0x0][0xb0c] ;  /* 0x0002c300ff099b82 */ /* 0x000e620000000800 */
[----:B--2---:R2:W-:Y:S01]  /*48f0*/  SYNCS.ARRIVE.TRANS64.RED.A1T0 RZ, [R0+URZ], RZ ;  /* 0x000000ff00ff79a7 */ /* 0x0045e200081004ff */
[----:B---3--:R-:W-:Y:S04]  /*4900*/  LOP3.LUT P4, RZ, R18, 0x1, RZ, 0xc0, !PT ;  /* 0x0000000112ff7812 */ /* 0x008fe8000788c0ff */
[----:B------:R-:W-:Y:S09]  /*4910*/  P2R R180, PR, RZ, 0x10 ;  /* 0x00000010ffb47803 */ /* 0x000ff20000000000 */
[----:B------:R-:W-:Y:S02]  /*4920*/  @P4 MOV R77, R16 ;  /* 0x00000010004d4202 */ /* 0x000fe40000000f00 */
[----:B------:R-:W-:Y:S01]  /*4930*/  @P4 LOP3.LUT R75, R17, 0xffff, RZ, 0xc0, !PT ;  /* 0x0000ffff114b4812 */ /* 0x000fe200078ec0ff */
[----:B--2-4-:R-:W-:Y:S06]  /*4940*/  @!P0 BRA `(.L_x_81) ;  /* 0x0000000000a48947 */ /* 0x014fec0003800000 */
[----:B------:R-:W-:Y:S01]  /*4950*/  IMAD.HI.U32 R21, R172, R71, RZ ;  /* 0x00000047ac157227 */ /* 0x000fe200078e00ff */
[----:B------:R-:W-:Y:S02]  /*4960*/  ISETP.NE.AND P0, PT, R70, 0x1, PT ;  /* 0x000000014600780c */ /* 0x000fe40003f05270 */
[----:B------:R-:W-:Y:S01]  /*4970*/  ISETP.NE.AND P2, PT, R72, 0x1, PT ;  /* 0x000000014800780c */ /* 0x000fe20003f45270 */
[----:B------:R-:W-:Y:S01]  /*4980*/  IMAD.HI.U32 R20, R167, R152, RZ ;  /* 0x00000098a7147227 */ /* 0x000fe200078e00ff */
[----:B------:R-:W-:Y:S02]  /*4990*/  SHF.R.U32.HI R21, RZ, R170, R21 ;  /* 0x000000aaff157219 */ /* 0x000fe40000011615 */
[----:B------:R-:W-:Y:S01]  /*49a0*/  ISETP.NE.AND P3, PT, R74, 0x1, PT ;  /* 0x000000014a00780c */ /* 0x000fe20003f65270 */
[----:B------:R-:W-:Y:S01]  /*49b0*/  IMAD.HI.U32 R24, R77, R152, RZ ;  /* 0x000000984d187227 */ /* 0x000fe200078e00ff */
[----:B------:R-:W-:Y:S02]  /*49c0*/  SHF.R.U32.HI R20, RZ, R153, R20 ;  /* 0x00000099ff147219 */ /* 0x000fe40000011614 */
[----:B------:R-:W-:Y:S01]  /*49d0*/  SEL R3, R172, R21, !P0 ;  /* 0x00000015ac037207 */ /* 0x000fe20004000000 */
[----:B------:R-:W-:Y:S01]  /*49e0*/  IMAD.HI.U32 R21, R75, R71, RZ ;  /* 0x000000474b157227 */ /* 0x000fe200078e00ff */
[----:B------:R-:W-:Y:S02]  /*49f0*/  SEL R7, R167, R20, !P3 ;  /* 0x00000014a7077207 */ /* 0x000fe40005800000 */
[----:B------:R-:W-:Y:S01]  /*4a00*/  SHF.R.U32.HI R24, RZ, R153, R24 ;  /* 0x00000099ff187219 */ /* 0x000fe20000011618 */
[-C--:B------:R-:W-:Y:S04]  /*4a10*/  IMAD.HI.U32 R20, R3, R68.reuse, RZ ;  /* 0x0000004403147227 */ /* 0x080fe800078e00ff */
[----:B------:R-:W-:Y:S01]  /*4a20*/  IMAD.HI.U32 R22, R7, R68, RZ ;  /* 0x0000004407167227 */ /* 0x000fe200078e00ff */
[-C--:B------:R-:W-:Y:S02]  /*4a30*/  @P2 SHF.R.U32.HI R3, RZ, R69.reuse, R20 ;  /* 0x00000045ff032219 */ /* 0x080fe40000011614 */
[----:B------:R-:W-:Y:S02]  /*4a40*/  SHF.R.U32.HI R20, RZ, R170, R21 ;  /* 0x000000aaff147219 */ /* 0x000fe40000011615 */
[----:B------:R-:W-:Y:S01]  /*4a50*/  @P2 SHF.R.U32.HI R7, RZ, R69, R22 ;  /* 0x00000045ff072219 */ /* 0x000fe20000011616 */
[C---:B------:R-:W-:Y:S01]  /*4a60*/  IMAD R2, R72.reuse, R3, RZ ;  /* 0x0000000348027224 */ /* 0x040fe200078e02ff */
[----:B------:R-:W-:Y:S02]  /*4a70*/  SEL R5, R75, R20, !P0 ;  /* 0x000000144b057207 */ /* 0x000fe40004000000 */
[----:B------:R-:W-:Y:S01]  /*4a80*/  SEL R3, R77, R24, !P3 ;  /* 0x000000184d037207 */ /* 0x000fe20005800000 */
[----:B------:R-:W-:Y:S01]  /*4a90*/  IMAD R4, R72, R7, RZ ;  /* 0x0000000748047224 */ /* 0x000fe200078e02ff */
[C---:B------:R-:W-:Y:S01]  /*4aa0*/  ISETP.GE.AND P0, PT, R5.reuse, R2, PT ;  /* 0x000000020500720c */ /* 0x040fe20003f06270 */
[----:B------:R-:W-:Y:S03]  /*4ab0*/  IMAD.HI.U32 R6, R5, R68, RZ ;  /* 0x0000004405067227 */ /* 0x000fe600078e00ff */
[----:B------:R-:W-:Y:S01]  /*4ac0*/  ISETP.GE.OR P0, PT, R3, R4, P0 ;  /* 0x000000040300720c */ /* 0x000fe20000706670 */
[----:B------:R-:W-:Y:S01]  /*4ad0*/  IMAD.MOV R4, RZ, RZ, -R3 ;  /* 0x000000ffff047224 */ /* 0x000fe200078e0a03 */
[-C--:B------:R-:W-:Y:S03]  /*4ae0*/  SHF.R.U32.HI R6, RZ, R69.reuse, R6 ;  /* 0x00000045ff067219 */ /* 0x080fe60000011606 */
[----:B------:R-:W-:Y:S01]  /*4af0*/  IMAD R77, R74, R4, R77 ;  /* 0x000000044a4d7224 */ /* 0x000fe200078e024d */
[----:B------:R-:W-:Y:S05]  /*4b00*/  SEL R15, R5, R6, !P2 ;  /* 0x00000006050f7207 */ /* 0x000fea0005000000 */
[----:B------:R-:W-:Y:S02]  /*4b10*/  IMAD.MOV R6, RZ, RZ, -R15 ;  /* 0x000000ffff067224 */ /* 0x000fe400078e0a0f */
[C---:B------:R-:W-:Y:S04]  /*4b20*/  @!P0 IMAD.HI.U32 R2, R3.reuse, R68, RZ ;  /* 0x0000004403028227 */ /* 0x040fe800078e00ff */
[----:B------:R-:W-:Y:S01]  /*4b30*/  IMAD R6, R72, R6, R5 ;  /* 0x0000000648067224 */ /* 0x000fe200078e0205 */
[----:B------:R-:W-:Y:S04]  /*4b40*/  @!P0 SHF.R.U32.HI R2, RZ, R69, R2 ;  /* 0x00000045ff028219 */ /* 0x000fe80000011602 */
[----:B------:R-:W-:Y:S02]  /*4b50*/  @!P0 SEL R0, R3, R2, !P2 ;  /* 0x0000000203008207 */ /* 0x000fe40005000000 */
[----:B------:R-:W-:Y:S02]  /*4b60*/  IADD3 R2, PT, PT, -R5, RZ, RZ ;  /* 0x000000ff05027210 */ /* 0x000fe40007ffe1ff */
[----:B------:R-:W-:Y:S01]  /*4b70*/  @!P0 IADD3 R8, PT, PT, R15, -R0, RZ ;  /* 0x800000000f088210 */ /* 0x000fe20007ffe0ff */
[----:B------:R-:W-:Y:S02]  /*4b80*/  @!P0 IMAD R0, R7, R6, R0 ;  /* 0x0000000607008224 */ /* 0x000fe400078e0200 */
[----:B------:R-:W-:Y:S02]  /*4b90*/  IMAD R75, R70, R2, R75 ;  /* 0x00000002464b7224 */ /* 0x000fe400078e024b */
[----:B------:R-:W-:Y:S02]  /*4ba0*/  @!P0 IMAD R5, R8, R72, R3 ;  /* 0x0000004808058224 */ /* 0x000fe400078e0203 */
[----:B------:R-:W-:Y:S04]  /*4bb0*/  @!P0 IMAD.MOV.U32 R3, RZ, RZ, R0 ;  /* 0x000000ffff038224 */ /* 0x000fe800078e0000 */
[----:B------:R-:W-:Y:S02]  /*4bc0*/  IMAD R77, R3, R74, R77 ;  /* 0x0000004a034d7224 */ /* 0x000fe400078e024d */
[----:B------:R-:W-:Y:S07]  /*4bd0*/  IMAD R75, R5, R70, R75 ;  /* 0x00000046054b7224 */ /* 0x000fee00078e024b */
.L_x_81:
[----:B------:R-:W-:Y:S01]  /*4be0*/  @!P1 IMAD.HI.U32 R0, R77, R12, RZ ;  /* 0x0000000c4d009227 */ /* 0x000fe200078e00ff */
[----:B-1----:R-:W-:Y:S01]  /*4bf0*/  @!P1 ISETP.NE.AND P0, PT, R10, 0x1, PT ;  /* 0x000000010a00980c */ /* 0x002fe20003f05270 */
[----:B------:R-:W-:Y:S01]  /*4c00*/  ULOP3.LUT UP0, URZ, UR42, 0x1b0, URZ, 0xc0, !UPT ;  /* 0x000001b02aff7892 */ /* 0x000fe2000f80c0ff */
[----:B------:R-:W-:Y:S01]  /*4c10*/  @!P1 ISETP.NE.AND P2, PT, R9, 0x1, PT ;  /* 0x000000010900980c */ /* 0x000fe20003f45270 */
[----:B------:R-:W-:Y:S01]  /*4c20*/  @!P1 IMAD.HI.U32 R3, R75, R11, RZ ;  /* 0x0000000b4b039227 */ /* 0x000fe200078e00ff */
[----:B------:R-:W-:Y:S02]  /*4c30*/  @!P1 SHF.R.U32.HI R0, RZ, R13, R0 ;  /* 0x0000000dff009219 */ /* 0x000fe40000011600 */
[----:B------:R-:W-:Y:S01]  /*4c40*/  @P4 SHF.R.U32.HI R171, RZ, 0x10, R17 ;  /* 0x00000010ffab4819 */ /* 0x000fe20000011611 */
[----:B------:R-:W-:Y:S01]  /*4c50*/  VIADD R181, R181, 0x1 ;  /* 0x00000001b5b57836 */ /* 0x000fe20000000000 */
[----:B------:R-:W-:Y:S02]  /*4c60*/  @!P1 SHF.R.U32.HI R2, RZ, R14, R3 ;  /* 0x0000000eff029219 */ /* 0x000fe40000011603 */
[----:B------:R-:W-:Y:S02]  /*4c70*/  @!P1 SEL R3, R77, R0, !P2 ;  /* 0x000000004d039207 */ /* 0x000fe40005000000 */
[----:B------:R-:W-:Y:S05]  /*4c80*/  @!P1 SEL R2, R75, R2, !P0 ;  /* 0x000000024b029207 */ /* 0x000fea0004000000 */
[----:B------:R-:W-:Y:S02]  /*4c90*/  @!P1 IMAD.IADD R0, R2, 0x1, -R3 ;  /* 0x0000000102009824 */ /* 0x000fe400078e0a03 */
[----:B------:R-:W-:Y:S02]  /*4ca0*/  @!P1 IMAD.IADD R2, R3, 0x1, -R2 ;  /* 0x0000000103029824 */ /* 0x000fe400078e0a02 */
[----:B------:R-:W-:Y:S02]  /*4cb0*/  @!P1 IMAD R77, R0, R9, R77 ;  /* 0x00000009004d9224 */ /* 0x000fe400078e024d */
[----:B------:R-:W-:Y:S01]  /*4cc0*/  @!P1 IMAD R75, R2, R10, R75 ;  /* 0x0000000a024b9224 */ /* 0x000fe200078e024b */
[----:B------:R-:W-:Y:S06]  /*4cd0*/  BRA.U !UP0, `(.L_x_82) ;  /* 0x0000000108407547 */ /* 0x000fec000b800000 */
[----:B------:R-:W1:Y:S01]  /*4ce0*/  LDCU.64 UR8, c[0x4][0x80] ;  /* 0x01001000ff0877ac */ /* 0x000e620008000a00 */
[----:B------:R-:W-:Y:S01]  /*4cf0*/  MOV R3, 0x0 ;  /* 0x0000000000037802 */ /* 0x000fe20000000f00 */
[----:B------:R-:W-:Y:S02]  /*4d00*/  HFMA2 R12, -RZ, RZ, 0, 5.9604644775390625e-08 ;  /* 0x00000001ff0c7431 */ /* 0x000fe400000001ff */
[----:B------:R-:W-:Y:S02]  /*4d10*/  IMAD.MOV.U32 R8, RZ, RZ, 0x70 ;  /* 0x00000070ff087424 */ /* 0x000fe400078e00ff */
[----:B------:R-:W-:Y:S01]  /*4d20*/  IMAD.MOV.U32 R13, RZ, RZ, RZ ;  /* 0x000000ffff0d7224 */ /* 0x000fe200078e00ff */
[----:B------:R-:W2:Y:S01]  /*4d30*/  LDCU.64 UR6, c[0x4][0x88] ;  /* 0x01001100ff0677ac */ /* 0x000ea20008000a00 */
[----:B------:R-:W3:Y:S01]  /*4d40*/  LDC.64 R2, c[0x4][R3] ;  /* 0x0100000003027b82 */ /* 0x000ee20000000a00 */
[----:B------:R-:W4:Y:S01]  /*4d50*/  LDCU.64 UR4, c[0x4][0x8] ;  /* 0x01000100ff0477ac */ /* 0x000f220008000a00 */
[----:B-1----:R-:W-:Y:S01]  /*4d60*/  MOV R5, UR9 ;  /* 0x0000000900057c02 */ /* 0x002fe20008000f00 */
[----:B------:R-:W-:Y:S01]  /*4d70*/  IMAD.U32 R4, RZ, RZ, UR8 ;  /* 0x00000008ff047e24 */ /* 0x000fe2000f8e00ff */
[----:B--2---:R-:W-:Y:S01]  /*4d80*/  MOV R7, UR7 ;  /* 0x0000000700077c02 */ /* 0x004fe20008000f00 */
[----:B------:R-:W-:Y:S01]  /*4d90*/  IMAD.U32 R6, RZ, RZ, UR6 ;  /* 0x00000006ff067e24 */ /* 0x000fe2000f8e00ff */
[----:B----4-:R-:W-:Y:S01]  /*4da0*/  MOV R11, UR5 ;  /* 0x00000005000b7c02 */ /* 0x010fe20008000f00 */
[----:B------:R-:W-:Y:S02]  /*4db0*/  IMAD.U32 R10, RZ, RZ, UR4 ;  /* 0x00000004ff0a7e24 */ /* 0x000fe4000f8e00ff */
[----:B------:R-:W-:Y:S07]  /*4dc0*/  LEPC R20, `(.L_x_82) ;  /* 0x000000001014794e */ /* 0x000fee0000000000 */
[----:B---3-5:R-:W-:Y:S05]  /*4dd0*/  CALL.ABS.NOINC R2 ;  /* 0x0000000002007343 */ /* 0x028fea0003c00000 */
.L_x_82:
[----:B------:R-:W-:Y:S01]  /*4de0*/  LOP3.LUT P0, RZ, R179, 0x1b0, RZ, 0xc0, !PT ;  /* 0x000001b0b3ff7812 */ /* 0x000fe2000780c0ff */
[----:B------:R-:W-:Y:S11]  /*4df0*/  BSSY.RECONVERGENT B6, `(.L_x_83) ;  /* 0x0000013000067945 */ /* 0x000ff60003800200 */
[----:B------:R-:W-:Y:S01]  /*4e00*/  @!UPT UIADD3 URZ, UPT, UPT, URZ, URZ, URZ ;  /* 0x000000fffffff290 */ /* 0x000fe2000fffe0ff */
[----:B------:R-:W-:Y:S05]  /*4e10*/  @!P0 BRA `(.L_x_84) ;  /* 0x0000000000408947 */ /* 0x000fea0003800000 */
        /* <DEDUP_REMOVED lines=16> */
.L_x_84:
[----:B------:R-:W-:Y:S05]  /*4f20*/  BSYNC.RECONVERGENT B6 ;  /* 0x0000000000067941 */ /* 0x000fea0003800200 */
.L_x_83:
[----:B------:R-:W-:Y:S01]  /*4f30*/  ISETP.NE.U32.AND P3, PT, R150, RZ, PT ;  /* 0x000000ff9600720c */ /* 0x000fe20003f65070 */
[----:B------:R-:W-:Y:S01]  /*4f40*/  UISETP.NE.AND UP1, UPT, UR44, URZ, UPT ;  /* 0x000000ff2c00728c */ /* 0x000fe2000bf25270 */
[----:B------:R-:W-:Y:S02]  /*4f50*/  ISETP.NE.U32.AND P4, PT, R146, RZ, PT ;  /* 0x000000ff9200720c */ /* 0x000fe40003f85070 */
[----:B------:R-:W-:Y:S02]  /*4f60*/  ISETP.NE.AND.EX P3, PT, R151, RZ, PT, P3 ;  /* 0x000000ff9700720c */ /* 0x000fe40003f65330 */
[----:B------:R-:W-:Y:S02]  /*4f70*/  PLOP3.LUT P1, PT, PT, PT, PT, 0x8, 0x80 ;  /* 0x000000000080781c */ /* 0x000fe40003f2e170 */
[----:B------:R-:W-:Y:S02]  /*4f80*/  PLOP3.LUT P0, PT, PT, PT, UP1, 0x80, 0x8 ;  /* 0x000000000008781c */ /* 0x000fe40003f0f018 */
[----:B------:R-:W-:Y:S02]  /*4f90*/  ISETP.NE.AND.EX P4, PT, R147, RZ, PT, P4 ;  /* 0x000000ff9300720c */ /* 0x000fe40003f85340 */
[----:B------:R-:W1:Y:S09]  /*4fa0*/  @UP1 LDCU.64 UR4, c[0x0][0x888] ;  /* 0x00011100ff0417ac */ /* 0x000e720008000a00 */
[----:B------:R-:W-:Y:S01]  /*4fb0*/  @P0 PLOP3.LUT P1, PT, P3, PT, PT, 0x80, 0x8 ;  /* 0x000000000008081c */ /* 0x000fe20001f2f070 */
[----:B-1----:R-:W-:Y:S04]  /*4fc0*/  @UP1 UISETP.NE.U32.AND UP0, UPT, UR4, URZ, UPT ;  /* 0x000000ff0400128c */ /* 0x002fe8000bf05070 */
[----:B------:R-:W-:Y:S04]  /*4fd0*/  @UP1 UISETP.NE.AND.EX UP0, UPT, UR5, URZ, UPT, UP0 ;  /* 0x000000ff0500128c */ /* 0x000fe8000bf05300 */
[----:B------:R-:W-:Y:S01]  /*4fe0*/  @UP1 USEL UR4, URZ, 0xffffffff, UP0 ;  /* 0xffffffffff041887 */ /* 0x000fe20008000000 */
[----:B------:R-:W-:Y:S11]  /*4ff0*/  @!P3 BRA `(.L_x_85) ;  /* 0x00000000002cb947 */ /* 0x000ff60003800000 */
[----:B------:R-:W-:Y:S01]  /*5000*/  ISETP.NE.U32.AND P2, PT, R148, RZ, PT ;  /* 0x000000ff9400720c */ /* 0x000fe20003f45070 */
[----:B------:R-:W-:Y:S03]  /*5010*/  IMAD.MOV.U32 R164, RZ, RZ, 0x1 ;  /* 0x00000001ffa47424 */ /* 0x000fe600078e00ff */
[----:B------:R-:W-:Y:S11]  /*5020*/  ISETP.NE.AND.EX P2, PT, R149, RZ, PT, P2 ;  /* 0x000000ff9500720c */ /* 0x000ff60003f45320 */
[----:B------:R-:W-:Y:S02]  /*5030*/  @!UPT UIADD3 URZ, UPT, UPT, URZ, URZ, URZ ;  /* 0x000000fffffff290 */ /* 0x000fe4000fffe0ff */
[----:B------:R-:W1:Y:S01]  /*5040*/  @P2 LDC.64 R2, c[0x0][0x888] ;  /* 0x00022200ff022b82 */ /* 0x000e620000000a00 */
[----:B------:R-:W-:Y:S04]  /*5050*/  @P2 IMAD R0, R150, UR36, RZ ;  /* 0x0000002496002c24 */ /* 0x000fe8000f8e02ff */
[----:B-1----:R-:W-:Y:S04]  /*5060*/  @P2 IMAD.WIDE R2, R0, 0x4, R2 ;  /* 0x0000000400022825 */ /* 0x002fe800078e0202 */
[----:B------:R-:W-:Y:S01]  /*5070*/  HFMA2 R0, -RZ, RZ, 0, 5.9604644775390625e-08 ;  /* 0x00000001ff007431 */ /* 0x000fe200000001ff */
[----:B-----5:R1:W5:Y:S04]  /*5080*/  @P2 LDG.E R81, desc[UR40][R2.64] ;  /* 0x0000002802512981 */ /* 0x020368000c1e1900 */
[----:B------:R-:W-:Y:S01]  /*5090*/  @!P2 PRMT R164, R0, 0x7610, R164 ;  /* 0x0000761000a4a816 */ /* 0x000fe200000000a4 */
[----:B-1----:R-:W2:Y:S06]  /*50a0*/  @!P2 LDC R81, c[0x0][0x880] ;  /* 0x00022000ff51ab82 */ /* 0x002eac0000000800 */
.L_x_85:
[----:B------:R-:W-:Y:S05]  /*50b0*/  @!P4 BRA `(.L_x_86) ;  /* 0x000000000020c947 */ /* 0x000fea0003800000 */
[----:B------:R-:W-:Y:S04]  /*50c0*/  ISETP.NE.U32.AND P2, PT, R144, RZ, PT ;  /* 0x000000ff9000720c */ /* 0x000fe80003f45070 */
[----:B------:R-:W-:Y:S11]  /*50d0*/  ISETP.NE.AND.EX P2, PT, R145, RZ, PT, P2 ;  /* 0x000000ff9100720c */ /* 0x000ff60003f45320 */
[----:B------:R-:W-:Y:S02]  /*50e0*/  @!UPT UIADD3 URZ, UPT, UPT, URZ, URZ, URZ ;  /* 0x000000fffffff290 */ /* 0x000fe4000fffe0ff */
[----:B------:R-:W1:Y:S01]  /*50f0*/  @P2 LDC.64 R2, c[0x0][0x8a8] ;  /* 0x00022a00ff022b82 */ /* 0x000e620000000a00 */
[----:B------:R-:W-:Y:S04]  /*5100*/  @P2 IMAD R0, R146, UR36, RZ ;  /* 0x0000002492002c24 */ /* 0x000fe8000f8e02ff */
[----:B-1----:R-:W-:Y:S05]  /*5110*/  @P2 IMAD.WIDE R2, R0, 0x4, R2 ;  /* 0x0000000400022825 */ /* 0x002fea00078e0202 */
[----:B-----5:R1:W5:Y:S02]  /*5120*/  @P2 LDG.E R78, desc[UR40][R2.64] ;  /* 0x00000028024e2981 */ /* 0x020364000c1e1900 */
[----:B-1----:R-:W3:Y:S02]  /*5130*/  @!P2 LDC R78, c[0x0][0x8a0] ;  /* 0x00022800ff4eab82 */ /* 0x002ee40000000800 */
.L_x_86:
[----:B--2--5:R-:W-:Y:S01]  /*5140*/  @P0 FSETP.NEU.AND P4, PT, R81, RZ, PT ;  /* 0x000000ff5100020b */ /* 0x024fe20003f8d000 */
[----:B------:R-:W-:Y:S01]  /*5150*/  IMAD.U32 R0, RZ, RZ, UR4 ;  /* 0x00000004ff007e24 */ /* 0x000fe2000f8e00ff */
[----:B------:R-:W-:Y:S01]  /*5160*/  @P0 LOP3.LUT P2, RZ, R164, 0xff, RZ, 0xc0, !PT ;  /* 0x000000ffa4ff0812 */ /* 0x000fe2000784c0ff */
[----:B------:R-:W-:Y:S01]  /*5170*/  BSSY B1, `(.L_x_87) ;  /* 0x000003d000017945 */ /* 0x000fe20003800000 */
[----:B------:R-:W-:Y:S01]  /*5180*/  @P0 SEL R3, RZ, 0xffffffff, P4 ;  /* 0xffffffffff030807 */ /* 0x000fe20002000000 */
[C---:B------:R-:W-:Y:S01]  /*5190*/  IMAD R64, R76.reuse, 0x40, R79 ;  /* 0x000000404c407824 */ /* 0x040fe200078e024f */
[----:B------:R-:W-:Y:S02]  /*51a0*/  LEA R156, R76, UR43, 0x3 ;  /* 0x0000002b4c9c7c11 */ /* 0x000fe4000f8e18ff */
[----:B------:R-:W-:Y:S02]  /*51b0*/  CS2R R86, SRZ ;  /* 0x0000000000567805 */ /* 0x000fe4000001ff00 */
[----:B------:R-:W-:Y:S02]  /*51c0*/  @P1 SEL R3, R0, R3, !P2 ;  /* 0x0000000300031207 */ /* 0x000fe40005000000 */
[----:B------:R-:W-:Y:S02]  /*51d0*/  CS2R R84, SRZ ;  /* 0x0000000000547805 */ /* 0x000fe4000001ff00 */
[----:B------:R-:W-:Y:S02]  /*51e0*/  SHF.L.U32 R5, R175, 0x1f, RZ ;  /* 0x0000001faf057819 */ /* 0x000fe400000006ff */
[----:B------:R-:W-:Y:S02]  /*51f0*/  CS2R R90, SRZ ;  /* 0x00000000005a7805 */ /* 0x000fe4000001ff00 */
[----:B------:R-:W-:Y:S02]  /*5200*/  @P0 LOP3.LUT R3, R3, 0x1, RZ, 0xc0, !PT ;  /* 0x0000000103030812 */ /* 0x000fe400078ec0ff */
[----:B------:R-:W-:Y:S02]  /*5210*/  CS2R R88, SRZ ;  /* 0x0000000000587805 */ /* 0x000fe4000001ff00 */
[----:B------:R-:W-:Y:S02]  /*5220*/  PLOP3.LUT P5, PT, PT, PT, PT, 0x8, 0x80 ;  /* 0x000000000080781c */ /* 0x000fe40003fae170 */
[----:B------:R-:W-:Y:S02]  /*5230*/  CS2R R98, SRZ ;  /* 0x0000000000627805 */ /* 0x000fe4000001ff00 */
[----:B------:R-:W-:Y:S02]  /*5240*/  ISETP.NE.U32.OR P1, PT, R3, 0x1, !P0 ;  /* 0x000000010300780c */ /* 0x000fe40004725470 */
[----:B------:R-:W-:Y:S02]  /*5250*/  CS2R R96, SRZ ;  /* 0x0000000000607805 */ /* 0x000fe4000001ff00 */
[----:B------:R-:W-:Y:S02]  /*5260*/  CS2R R94, SRZ ;  /* 0x00000000005e7805 */ /* 0x000fe4000001ff00 */
[----:B------:R-:W-:Y:S07]  /*5270*/  CS2R R92, SRZ ;  /* 0x00000000005c7805 */ /* 0x000fee000001ff00 */
[----:B------:R-:W-:Y:S04]  /*5280*/  @P1 SHF.L.U32 R2, R173, 0x1f, RZ ;  /* 0x0000001fad021819 */ /* 0x000fe800000006ff */
[----:B------:R-:W1:Y:S01]  /*5290*/  @P1 SYNCS.PHASECHK.TRANS64.TRYWAIT P0, [UR43+0x70], R2 ;  /* 0x00007002ff0015a7 */ /* 0x000e62000800112b */
[----:B------:R2:W4:Y:S01]  /*52a0*/  SYNCS.PHASECHK.TRANS64.TRYWAIT P4, [R156+URZ+0xb0], R5 ;  /* 0x0000b0059c0075a7 */ /* 0x00052200080811ff */
[----:B-1----:R-:W-:Y:S01]  /*52b0*/  @P1 PLOP3.LUT P5, PT, P0, PT, PT, 0x8, 0x80 ;  /* 0x000000000080181c */ /* 0x002fe200007ae170 */
[----:B------:R-:W-:Y:S01]  /*52c0*/  @!UPT UIADD3 URZ, UPT, UPT, URZ, URZ, URZ ;  /* 0x000000fffffff290 */ /* 0x000fe2000fffe0ff */
[----:B--2-4-:R-:W-:Y:S11]  /*52d0*/  @!P1 BRA `(.L_x_88) ;  /* 0x0000000000989947 */ /* 0x014ff60003800000 */
[----:B------:R-:W-:Y:S01]  /*52e0*/  ISETP.NE.U32.AND P0, PT, RZ, UR38, PT ;  /* 0x00000026ff007c0c */ /* 0x000fe2000bf05070 */
[----:B------:R-:W-:Y:S01]  /*52f0*/  BSSY B0, `(.L_x_89) ;  /* 0x0000016000007945 */ /* 0x000fe20003800000 */
[----:B------:R-:W-:Y:S02]  /*5300*/  FSETP.NEU.AND P2, PT, R81, RZ, PT ;  /* 0x000000ff5100720b */ /* 0x000fe40003f4d000 */
[----:B------:R-:W-:Y:S02]  /*5310*/  CS2R R94, SRZ ;  /* 0x00000000005e7805 */ /* 0x000fe4000001ff00 */
[----:B------:R-:W-:Y:S02]  /*5320*/  ISETP.NE.AND.EX P0, PT, RZ, UR39, PT, P0 ;  /* 0x00000027ff007c0c */ /* 0x000fe4000bf05300 */
[----:B------:R-:W-:Y:S02]  /*5330*/  CS2R R92, SRZ ;  /* 0x00000000005c7805 */ /* 0x000fe4000001ff00 */
[----:B------:R-:W-:Y:S02]  /*5340*/  LOP3.LUT P1, RZ, R164, 0xff, RZ, 0xc0, !PT ;  /* 0x000000ffa4ff7812 */ /* 0x000fe4000782c0ff */
[----:B------:R-:W-:Y:S02]  /*5350*/  CS2R R98, SRZ ;  /* 0x0000000000627805 */ /* 0x000fe4000001ff00 */
[----:B------:R-:W-:Y:S02]  /*5360*/  SEL R0, RZ, 0xffffffff, P2 ;  /* 0xffffffffff007807 */ /* 0x000fe40001000000 */
[----:B------:R-:W-:Y:S02]  /*5370*/  CS2R R96, SRZ ;  /* 0x0000000000607805 */ /* 0x000fe4000001ff00 */
[----:B------:R-:W-:Y:S02]  /*5380*/  SEL R3, RZ, 0xffffffff, P0 ;  /* 0xffffffffff037807 */ /* 0x000fe40000000000 */
[----:B------:R-:W-:Y:S02]  /*5390*/  CS2R R90, SRZ ;  /* 0x00000000005a7805 */ /* 0x000fe4000001ff00 */
[----:B------:R-:W-:Y:S02]  /*53a0*/  CS2R R88, SRZ ;  /* 0x0000000000587805 */ /* 0x000fe4000001ff00 */
[----:B------:R-:W-:Y:S02]  /*53b0*/  CS2R R86, SRZ ;  /* 0x0000000000567805 */ /* 0x000fe4000001ff00 */
[----:B------:R-:W-:Y:S02]  /*53c0*/  @P3 SEL R0, R3, R0, !P1 ;  /* 0x0000000003003207 */ /* 0x000fe40004800000 */
[----:B------:R-:W-:Y:S02]  /*53d0*/  CS2R R84, SRZ ;  /* 0x0000000000547805 */ /* 0x000fe4000001ff00 */
[----:B------:R-:W-:Y:S04]  /*53e0*/  LOP3.LUT R0, R0, 0x1, RZ, 0xc0, !PT ;  /* 0x0000000100007812 */ /* 0x000fe800078ec0ff */
[----:B------:R-:W-:Y:S01]  /*53f0*/  ISETP.NE.U32.AND P0, PT, R0, 0x1, PT ;  /* 0x000000010000780c */ /* 0x000fe20003f05070 */
[----:B------:R-:W-:Y:S01]  /*5400*/  @!UPT UIADD3 URZ, UPT, UPT, URZ, URZ, URZ ;  /* 0x000000fffffff290 */ /* 0x000fe2000fffe0ff */
[----:B------:R-:W-:Y:S11]  /*5410*/  @!P5 BRA `(.L_x_90) ;  /* 0x00000000000cd947 */ /* 0x000ff60003800000 */
[----:B------:R-:W-:Y:S04]  /*5420*/  SHF.L.U32 R3, R173, 0x1f, RZ ;  /* 0x0000001fad037819 */ /* 0x000fe800000006ff */
[----:B------:R-:W1:Y:S02]  /*5430*/  SYNCS.PHASECHK.TRANS64.TRYWAIT P1, [UR43+0x70], R3 ;  /* 0x00007003ff0075a7 */ /* 0x000e64000802112b */
[----:B-1----:R-:W-:Y:S05]  /*5440*/  @!P1 BRA `(.L_x_91) ;  /* 0x0000001c00a89947 */ /* 0x002fea0003800000 */
.L_x_90:
[----:B------:R-:W-:Y:S05]  /*5450*/  BSYNC B0 ;  /* 0x0000000000007941 */ /* 0x000fea0003800000 */
.L_x_89:
[----:B------:R2:W4:Y:S01]  /*5460*/  @P0 LDS.128 R92, [R168+UR43+0x200] ;  /* 0x0002002ba85c0984 */ /* 0x0005220008000c00 */
[----:B------:R-:W-:Y:S01]  /*5470*/  UIADD3 UR4, UPT, UPT, UR43, 0x78, URZ ;  /* 0x000000782b047890 */ /* 0x000fe2000fffe0ff */
[----:B------:R-:W-:Y:S02]  /*5480*/  LOP3.LUT R173, R173, 0x1, RZ, 0x3c, !PT ;  /* 0x00000001adad7812 */ /* 0x000fe400078e3cff */
[----:B------:R2:W1:Y:S01]  /*5490*/  @P0 LDS.128 R96, [R178+0x10] ;  /* 0x00001000b2600984 */ /* 0x0004620000000c00 */
[----:B------:R-:W-:Y:S03]  /*54a0*/  UPRMT UR4, UR37, 0x654, UR4 ;  /* 0x0000065425047896 */ /* 0x000fe60008000004 */
[----:B------:R2:W1:Y:S04]  /*54b0*/  @P0 LDS.128 R88, [R177+0x20] ;  /* 0x00002000b1580984 */ /* 0x0004680000000c00 */
[----:B------:R2:W1:Y:S01]  /*54c0*/  @P0 LDS.128 R84, [R176+0x30] ;  /* 0x00003000b0540984 */ /* 0x0004620000000c00 */
[----:B------:R-:W-:Y:S01]  /*54d0*/  @!PT LDS RZ, [RZ] ;  /* 0x00000000fffff984 */ /* 0x000fe20000000800 */
[----:B------:R-:W-:Y:S01]  /*54e0*/  @!PT LDS RZ, [RZ] ;  /* 0x00000000fffff984 */ /* 0x000fe20000000800 */
[----:B------:R-:W-:Y:S01]  /*54f0*/  @!PT LDS RZ, [RZ] ;  /* 0x00000000fffff984 */ /* 0x000fe20000000800 */
[----:B------:R-:W-:Y:S01]  /*5500*/  @!PT LDS RZ, [RZ] ;  /* 0x00000000fffff984 */ /* 0x000fe20000000800 */
[----:B------:R5:W-:Y:S06]  /*5510*/  MEMBAR.ALL.CTA ;  /* 0x0000000000007992 */ /* 0x000bec0000008000 */
[----:B-----5:R-:W5:Y:S02]  /*5520*/  FENCE.VIEW.ASYNC.S ;  /* 0x00000000000073c6 */ /* 0x020f640000000000 */
[----:B-----5:R-:W-:Y:S01]  /*5530*/  SYNCS.ARRIVE.TRANS64.RED.A1T0 RZ, [UR4], RZ ;  /* 0x000000ffffff79a7 */ /* 0x020fe20008100404 */
.L_x_88:
[----:B------:R-:W-:Y:S05]  /*5540*/  BSYNC B1 ;  /* 0x0000000000017941 */ /* 0x000fea0003800000 */
.L_x_87:
[----:B-1----:R-:W-:Y:S04]  /*5550*/  SHF.R.U32.HI R0, RZ, 0x15, R64 ;  /* 0x00000015ff007819 */ /* 0x002fe80000011640 */
[----:B------:R-:W-:Y:S01]  /*5560*/  LOP3.LUT P0, RZ, R0, 0x3, R169, 0x48, !PT ;  /* 0x0000000300ff7812 */ /* 0x000fe200078048a9 */
[----:B------:R-:W-:Y:S01]  /*5570*/  @!UPT UIADD3 URZ, UPT, UPT, URZ, URZ, URZ ;  /* 0x000000fffffff290 */ /* 0x000fe2000fffe0ff */
[----:B------:R-:W-:Y:S11]  /*5580*/  @P4 BRA `(.L_x_92) ;  /* 0x0000000000084947 */ /* 0x000ff60003800000 */
[----:B------:R-:W1:Y:S02]  /*5590*/  SYNCS.PHASECHK.TRANS64.TRYWAIT P1, [R156+URZ+0xb0], R5 ;  /* 0x0000b0059c0075a7 */ /* 0x000e6400080211ff */
[----:B-1----:R-:W-:Y:S05]  /*55a0*/  @!P1 BRA `(.L_x_93) ;  /* 0x0000001c00689947 */ /* 0x002fea0003800000 */
.L_x_92:
[----:B------:R-:W-:Y:S05]  /*55b0*/  @!P0 BRA `(.L_x_94) ;  /* 0x0000000000408947 */ /* 0x000fea0003800000 */
[----:B------:R-:W1:Y:S01]  /*55c0*/  LDCU.64 UR8, c[0x4][0x70] ;  /* 0x01000e00ff0877ac */ /* 0x000e620008000a00 */
[----:B------:R-:W-:Y:S01]  /*55d0*/  MOV R3, 0x0 ;  /* 0x0000000000037802 */ /* 0x000fe20000000f00 */
[----:B------:R-:W-:Y:S02]  /*55e0*/  HFMA2 R12, -RZ, RZ, 0, 5.9604644775390625e-08 ;  /* 0x00000001ff0c7431 */ /* 0x000fe400000001ff */
[----:B------:R-:W-:Y:S02]  /*55f0*/  IMAD.MOV.U32 R8, RZ, RZ, 0x192 ;  /* 0x00000192ff087424 */ /* 0x000fe400078e00ff */
[----:B------:R-:W-:Y:S01]  /*5600*/  IMAD.MOV.U32 R13, RZ, RZ, RZ ;  /* 0x000000ffff0d7224 */ /* 0x000fe200078e00ff */
[----:B------:R-:W5:Y:S01]  /*5610*/  LDCU.64 UR6, c[0x4][0x78] ;  /* 0x01000f00ff0677ac */ /* 0x000f620008000a00 */
[----:B------:R-:W2:Y:S01]  /*5620*/  LDC.64 R2, c[0x4][R3] ;  /* 0x0100000003027b82 */ /* 0x000ea20000000a00 */
[----:B------:R-:W3:Y:S01]  /*5630*/  LDCU.64 UR4, c[0x4][0x10] ;  /* 0x01000200ff0477ac */ /* 0x000ee20008000a00 */
[----:B-1----:R-:W-:Y:S01]  /*5640*/  MOV R5, UR9 ;  /* 0x0000000900057c02 */ /* 0x002fe20008000f00 */
[----:B------:R-:W-:Y:S01]  /*5650*/  IMAD.U32 R4, RZ, RZ, UR8 ;  /* 0x00000008ff047e24 */ /* 0x000fe2000f8e00ff */
[----:B-----5:R-:W-:Y:S01]  /*5660*/  MOV R7, UR7 ;  /* 0x0000000700077c02 */ /* 0x020fe20008000f00 */
[----:B------:R-:W-:Y:S01]  /*5670*/  IMAD.U32 R6, RZ, RZ, UR6 ;  /* 0x00000006ff067e24 */ /* 0x000fe2000f8e00ff */
[----:B---3--:R-:W-:Y:S01]  /*5680*/  MOV R11, UR5 ;  /* 0x00000005000b7c02 */ /* 0x008fe20008000f00 */
[----:B------:R-:W-:Y:S02]  /*5690*/  IMAD.U32 R10, RZ, RZ, UR4 ;  /* 0x00000004ff0a7e24 */ /* 0x000fe4000f8e00ff */
[----:B------:R-:W-:Y:S07]  /*56a0*/  LEPC R20, `(.L_x_94) ;  /* 0x000000001014794e */ /* 0x000fee0000000000 */
[----:B--2-4-:R-:W-:Y:S05]  /*56b0*/  CALL.ABS.NOINC R2 ;  /* 0x0000000002007343 */ /* 0x014fea0003c00000 */
.L_x_94:
[----:B------:R-:W-:Y:S01]  /*56c0*/  LOP3.LUT P0, RZ, R166, 0x60, RZ, 0xc0, !PT ;  /* 0x00000060a6ff7812 */ /* 0x000fe2000780c0ff */
[----:B------:R-:W-:Y:S05]  /*56d0*/  WARPSYNC.ALL ;  /* 0x0000000000007948 */ /* 0x000fea0003800000 */
[----:B------:R-:W-:Y:S01]  /*56e0*/  R2UR UR4, R64 ;  /* 0x00000000400472ca */ /* 0x000fe200000e0000 */
[----:B------:R-:W-:Y:S01]  /*56f0*/  BSSY.RECONVERGENT B0, `(.L_x_95) ;  /* 0x0000121000007945 */ /* 0x000fe20003800200 */
[-C--:B----4-:R-:W-:Y:S02]  /*5700*/  F2FP.F16.E5M2.UNPACK_B R82, R92.reuse ;  /* 0x0000005cff52723e */ /* 0x090fe400020004ff */
[----:B------:R-:W-:Y:S02]  /*5710*/  F2FP.F16.E5M2.UNPACK_B R109, R92.H1 ;  /* 0x0000005cff6d723e */ /* 0x000fe400030004ff */
[-C--:B------:R-:W-:Y:S01]  /*5720*/  F2FP.F16.E5M2.UNPACK_B R107, R93.reuse ;  /* 0x0000005dff6b723e */ /* 0x080fe200020004ff */
[--C-:B------:R-:W-:Y:S01]  /*5730*/  HADD2.F32 R80, -RZ, R82.reuse.H0_H0 ;  /* 0x20000052ff507230 */ /* 0x100fe20000004100 */
[----:B------:R-:W-:Y:S01]  /*5740*/  F2FP.F16.E5M2.UNPACK_B R105, R93.H1 ;  /* 0x0000005dff69723e */ /* 0x000fe200030004ff */
[----:B------:R-:W-:Y:S01]  /*5750*/  HADD2.F32 R82, -RZ, R82.H1_H1 ;  /* 0x30000052ff527230 */ /* 0x000fe20000004100 */
[-C--:B------:R-:W-:Y:S01]  /*5760*/  F2FP.F16.E5M2.UNPACK_B R130, R84.reuse ;  /* 0x00000054ff82723e */ /* 0x080fe200020004ff */
[--C-:B------:R-:W-:Y:S01]  /*5770*/  HADD2.F32 R83, -RZ, R109.reuse.H0_H0 ;  /* 0x2000006dff537230 */ /* 0x100fe20000004100 */
[----:B------:R-:W-:Y:S01]  /*5780*/  F2FP.F16.E5M2.UNPACK_B R132, R84.H1 ;  /* 0x00000054ff84723e */ /* 0x000fe200030004ff */
[----:B------:R-:W3:Y:S01]  /*5790*/  LDTM.x64 R4, tmem[UR4] ;  /* 0x00000004000479ee */ /* 0x000ee20008340000 */
[----:B------:R-:W-:Y:S01]  /*57a0*/  NOP ;  /* 0x0000000000007918 */ /* 0x000fe20000000000 */
[----:B------:R-:W-:Y:S01]  /*57b0*/  R2UR UR5, R156 ;  /* 0x000000009c0572ca */ /* 0x000fe200000e0000 */
[--C-:B------:R-:W-:Y:S01]  /*57c0*/  HADD2.F32 R129, -RZ, R130.reuse.H0_H0 ;  /* 0x20000082ff817230 */ /* 0x100fe20000004100 */
[----:B------:R-:W-:Y:S01]  /*57d0*/  F2FP.F16.E5M2.UNPACK_B R93, R94 ;  /* 0x0000005eff5d723e */ /* 0x000fe200020004ff */
[----:B------:R-:W-:Y:S01]  /*57e0*/  HADD2.F32 R130, -RZ, R130.H1_H1 ;  /* 0x30000082ff827230 */ /* 0x000fe20000004100 */
[-C--:B------:R-:W-:Y:S01]  /*57f0*/  F2FP.F16.E5M2.UNPACK_B R134, R85.reuse ;  /* 0x00000055ff86723e */ /* 0x080fe200020004ff */
[----:B------:R-:W-:Y:S01]  /*5800*/  HADD2.F32 R84, -RZ, R109.H1_H1 ;  /* 0x3000006dff547230 */ /* 0x000fe20000004100 */
[----:B------:R-:W-:Y:S01]  /*5810*/  F2FP.F16.E5M2.UNPACK_B R136, R85.H1 ;  /* 0x00000055ff88723e */ /* 0x000fe200030004ff */
[--C-:B------:R-:W-:Y:S01]  /*5820*/  HADD2.F32 R85, -RZ, R107.reuse.H0_H0 ;  /* 0x2000006bff557230 */ /* 0x100fe20000004100 */
[-C--:B------:R-:W-:Y:S01]  /*5830*/  F2FP.F16.E5M2.UNPACK_B R138, R86.reuse ;  /* 0x00000056ff8a723e */ /* 0x080fe200020004ff */
[--C-:B------:R-:W-:Y:S01]  /*5840*/  HADD2.F32 R133, -RZ, R134.reuse.H0_H0 ;  /* 0x20000086ff857230 */ /* 0x100fe20000004100 */
[----:B------:R-:W-:Y:S01]  /*5850*/  F2FP.F16.E5M2.UNPACK_B R140, R86.H1 ;  /* 0x00000056ff8c723e */ /* 0x000fe200030004ff */
[----:B------:R-:W-:Y:S01]  /*5860*/  HADD2.F32 R86, -RZ, R107.H1_H1 ;  /* 0x3000006bff567230 */ /* 0x000fe20000004100 */
[----:B------:R-:W-:Y:S01]  /*5870*/  F2FP.F16.E5M2.UNPACK_B R142, R87 ;  /* 0x00000057ff8e723e */ /* 0x000fe200020004ff */
[----:B------:R-:W-:Y:S01]  /*5880*/  UIADD3 UR5, UPT, UPT, UR5, 0xd0, URZ ;  /* 0x000000d005057890 */ /* 0x000fe2000fffe0ff */
[----:B------:R-:W-:Y:S01]  /*5890*/  HADD2.F32 R134, -RZ, R134.H1_H1 ;  /* 0x30000086ff867230 */ /* 0x000fe20000004100 */
[----:B------:R-:W-:Y:S01]  /*58a0*/  F2FP.F16.E5M2.UNPACK_B R114, R88 ;  /* 0x00000058ff72723e */ /* 0x000fe200020004ff */
[--C-:B------:R-:W-:Y:S01]  /*58b0*/  HADD2.F32 R137, -RZ, R138.reuse.H0_H0 ;  /* 0x2000008aff897230 */ /* 0x100fe20000004100 */
[----:B------:R-:W-:Y:S01]  /*58c0*/  UPRMT UR5, UR37, 0x654, UR5 ;  /* 0x0000065425057896 */ /* 0x000fe20008000005 */
[----:B------:R-:W-:Y:S01]  /*58d0*/  HADD2.F32 R138, -RZ, R138.H1_H1 ;  /* 0x3000008aff8a7230 */ /* 0x000fe20000004100 */
[-C--:B------:R-:W-:Y:S01]  /*58e0*/  F2FP.F16.E5M2.UNPACK_B R118, R89.reuse ;  /* 0x00000059ff76723e */ /* 0x080fe200020004ff */
[--C-:B------:R-:W-:Y:S01]  /*58f0*/  HADD2.F32 R113, -RZ, R114.reuse.H0_H0 ;  /* 0x20000072ff717230 */ /* 0x100fe20000004100 */
[----:B------:R-:W-:Y:S01]  /*5900*/  F2FP.F16.E5M2.UNPACK_B R120, R89.H1 ;  /* 0x00000059ff78723e */ /* 0x000fe200030004ff */
[C---:B---3--:R-:W-:Y:S01]  /*5910*/  FMUL R4, R78.reuse, R4 ;  /* 0x000000044e047220 */ /* 0x048fe20000400000 */
[C---:B------:R-:W-:Y:S01]  /*5920*/  FMUL R5, R78.reuse, R5 ;  /* 0x000000054e057220 */ /* 0x040fe20000400000 */
[C---:B------:R-:W-:Y:S01]  /*5930*/  FMUL R8, R78.reuse, R8 ;  /* 0x000000084e087220 */ /* 0x040fe20000400000 */
[C---:B------:R-:W-:Y:S01]  /*5940*/  FMUL R9, R78.reuse, R9 ;  /* 0x000000094e097220 */ /* 0x040fe20000400000 */
[----:B------:R-:W-:Y:S01]  /*5950*/  SYNCS.ARRIVE.TRANS64.RED.A1T0 RZ, [UR5], RZ ;  /* 0x000000ffffff79a7 */ /* 0x000fe20008100405 */
[C---:B------:R-:W-:Y:S01]  /*5960*/  FFMA R4, R81.reuse, R80, R4 ;  /* 0x0000005051047223 */ /* 0x040fe20000000004 */
[C---:B------:R-:W-:Y:S01]  /*5970*/  FFMA R5, R81.reuse, R82, R5 ;  /* 0x0000005251057223 */ /* 0x040fe20000000005 */
[----:B------:R-:W-:Y:S02]  /*5980*/  HADD2.F32 R89, -RZ, R93.H0_H0 ;  /* 0x2000005dff597230 */ /* 0x000fe40000004100 */
[C---:B------:R-:W-:Y:S01]  /*5990*/  FMUL R12, R78.reuse, R12 ;  /* 0x0000000c4e0c7220 */ /* 0x040fe20000400000 */
        /* <DEDUP_REMOVED lines=11> */
[----:B------:R-:W-:Y:S02]  /*5a50*/  HADD2.F32 R114, -RZ, R114.H1_H1 ;  /* 0x30000072ff727230 */ /* 0x000fe40000004100 */
[C---:B------:R-:W-:Y:S01]  /*5a60*/  FMUL R32, R78.reuse, R36 ;  /* 0x000000244e207220 */ /* 0x040fe20000400000 */
[C---:B------:R-:W-:Y:S01]  /*5a70*/  FMUL R33, R78.reuse, R37 ;  /* 0x000000254e217220 */ /* 0x040fe20000400000 */
[--C-:B------:R-:W-:Y:S02]  /*5a80*/  HADD2.F32 R117, -RZ, R118.reuse.H0_H0 ;  /* 0x20000076ff757230 */ /* 0x100fe40000004100 */
[C---:B------:R-:W-:Y:S01]  /*5a90*/  FMUL R36, R78.reuse, R40 ;  /* 0x000000284e247220 */ /* 0x040fe20000400000 */
[----:B------:R-:W-:Y:S02]  /*5aa0*/  HADD2.F32 R118, -RZ, R118.H1_H1 ;  /* 0x30000076ff767230 */ /* 0x000fe40000004100 */
        /* <DEDUP_REMOVED lines=8> */
[----:B------:R-:W-:Y:S01]  /*5b30*/  F2FP.F16.E5M2.UNPACK_B R92, R94.H1 ;  /* 0x0000005eff5c723e */ /* 0x000fe200030004ff */
[C---:B------:R-:W-:Y:S01]  /*5b40*/  FMUL R53, R78.reuse, R57 ;  /* 0x000000394e357220 */ /* 0x040fe20000400000 */
[C---:B------:R-:W-:Y:S01]  /*5b50*/  FMUL R56, R78.reuse, R60 ;  /* 0x0000003c4e387220 */ /* 0x040fe20000400000 */
[----:B------:R-:W-:Y:S01]  /*5b60*/  F2FP.F16.E5M2.UNPACK_B R141, R87.H1 ;  /* 0x00000057ff8d723e */ /* 0x000fe200030004ff */
[C---:B------:R-:W-:Y:S01]  /*5b70*/  FMUL R57, R78.reuse, R61 ;  /* 0x0000003d4e397220 */ /* 0x040fe20000400000 */
[----:B------:R-:W-:Y:S02]  /*5b80*/  HADD2.F32 R80, -RZ, R142.H1_H1 ;  /* 0x3000008eff507230 */ /* 0x000fe40000004100 */
[C---:B------:R-:W-:Y:S01]  /*5b90*/  FMUL R60, R78.reuse, R64 ;  /* 0x000000404e3c7220 */ /* 0x040fe20000400000 */
[----:B------:R-:W-:Y:S01]  /*5ba0*/  F2FP.F16.E5M2.UNPACK_B R116, R88.H1 ;  /* 0x00000058ff74723e */ /* 0x000fe200030004ff */
[C---:B------:R-:W-:Y:S01]  /*5bb0*/  FMUL R61, R78.reuse, R65 ;  /* 0x000000414e3d7220 */ /* 0x040fe20000400000 */
[C---:B------:R-:W-:Y:S01]  /*5bc0*/  FMUL R6, R78.reuse, R6 ;  /* 0x000000064e067220 */ /* 0x040fe20000400000 */
[----:B------:R-:W-:Y:S01]  /*5bd0*/  F2FP.F16.E5M2.UNPACK_B R94, R95 ;  /* 0x0000005fff5e723e */ /* 0x000fe200020004ff */
[C---:B------:R-:W-:Y:S01]  /*5be0*/  FMUL R7, R78.reuse, R7 ;  /* 0x000000074e077220 */ /* 0x040fe20000400000 */
[--C-:B------:R-:W-:Y:S02]  /*5bf0*/  HADD2.F32 R87, -RZ, R105.reuse.H0_H0 ;  /* 0x20000069ff577230 */ /* 0x100fe40000004100 */
[C---:B------:R-:W-:Y:S01]  /*5c00*/  FFMA R6, R81.reuse, R83, R6 ;  /* 0x0000005351067223 */ /* 0x040fe20000000006 */
[----:B------:R-:W-:Y:S01]  /*5c10*/  F2FP.F16.E5M2.UNPACK_B R122, R90 ;  /* 0x0000005aff7a723e */ /* 0x000fe200020004ff */
[C---:B------:R-:W-:Y:S01]  /*5c20*/  FFMA R7, R81.reuse, R84, R7 ;  /* 0x0000005451077223 */ /* 0x040fe20000000007 */
[C---:B------:R-:W-:Y:S01]  /*5c30*/  FFMA R8, R81.reuse, R85, R8 ;  /* 0x0000005551087223 */ /* 0x040fe20000000008 */
[----:B------:R-:W-:Y:S01]  /*5c40*/  F2FP.F16.E5M2.UNPACK_B R124, R90.H1 ;  /* 0x0000005aff7c723e */ /* 0x000fe200030004ff */
[----:B------:R-:W-:Y:S02]  /*5c50*/  HADD2.F32 R88, -RZ, R105.H1_H1 ;  /* 0x30000069ff587230 */ /* 0x000fe40000004100 */
[----:B------:R-:W-:Y:S01]  /*5c60*/  FFMA R9, R81, R86, R9 ;  /* 0x0000005651097223 */ /* 0x000fe20000000009 */
[----:B------:R-:W-:Y:S01]  /*5c70*/  F2FP.SATFINITE.E5M2.F32.PACK_AB_MERGE_C R156, R7, R6, RZ ;  /* 0x00000006079c723e */ /* 0x000fe200048060ff */
[----:B------:R-:W-:Y:S02]  /*5c80*/  HADD2.F32 R90, -RZ, R93.H1_H1 ;  /* 0x3000005dff5a7230 */ /* 0x000fe40000004100 */
[C---:B------:R-:W-:Y:S01]  /*5c90*/  FMUL R10, R78.reuse, R10 ;  /* 0x0000000a4e0a7220 */ /* 0x040fe20000400000 */
[--C-:B------:R-:W-:Y:S01]  /*5ca0*/  HADD2.F32 R93, -RZ, R94.reuse.H0_H0 ;  /* 0x2000005eff5d7230 */ /* 0x100fe20000004100 */
[----:B------:R-:W-:Y:S01]  /*5cb0*/  F2FP.SATFINITE.E5M2.F32.PACK_AB_MERGE_C R156, R5, R4, R156 ;  /* 0x00000004059c723e */ /* 0x000fe2000480609c */
[----:B------:R-:W-:Y:S02]  /*5cc0*/  HADD2.F32 R94, -RZ, R94.H1_H1 ;  /* 0x3000005eff5e7230 */ /* 0x000fe40000004100 */
[C---:B------:R-:W-:Y:S01]  /*5cd0*/  FFMA R10, R81.reuse, R87, R10 ;  /* 0x00000057510a7223 */ /* 0x040fe2000000000a */
[--C-:B------:R-:W-:Y:S02]  /*5ce0*/  HADD2.F32 R121, -RZ, R122.reuse.H0_H0 ;  /* 0x2000007aff797230 */ /* 0x100fe40000004100 */
[C---:B------:R-:W-:Y:S01]  /*5cf0*/  FMUL R11, R78.reuse, R11 ;  /* 0x0000000b4e0b7220 */ /* 0x040fe20000400000 */
[----:B------:R-:W-:Y:S01]  /*5d00*/  F2FP.F16.E5M2.UNPACK_B R126, R91 ;  /* 0x0000005bff7e723e */ /* 0x000fe200020004ff */
[----:B------:R-:W-:Y:S01]  /*5d10*/  HADD2.F32 R122, -RZ, R122.H1_H1 ;  /* 0x3000007aff7a7230 */ /* 0x000fe20000004100 */
[----:B------:R-:W-:Y:S01]  /*5d20*/  F2FP.F16.E5M2.UNPACK_B R103, R95.H1 ;  /* 0x0000005fff67723e */ /* 0x000fe200030004ff */
[C---:B------:R-:W-:Y:S01]  /*5d30*/  FFMA R11, R81.reuse, R88, R11 ;  /* 0x00000058510b7223 */ /* 0x040fe2000000000b */
[----:B------:R-:W-:Y:S01]  /*5d40*/  F2FP.F16.E5M2.UNPACK_B R128, R91.H1 ;  /* 0x0000005bff80723e */ /* 0x000fe200030004ff */
[----:B------:R-:W-:Y:S02]  /*5d50*/  HADD2.F32 R91, -RZ, R92.H0_H0 ;  /* 0x2000005cff5b7230 */ /* 0x000fe40000004100 */
[C---:B------:R-:W-:Y:S01]  /*5d60*/  FFMA R12, R81.reuse, R89, R12 ;  /* 0x00000059510c7223 */ /* 0x040fe2000000000c */
[----:B------:R-:W-:Y:S01]  /*5d70*/  FFMA R13, R81, R90, R13 ;  /* 0x0000005a510d7223 */ /* 0x000fe2000000000d */
[----:B------:R-:W-:Y:S01]  /*5d80*/  F2FP.SATFINITE.E5M2.F32.PACK_AB_MERGE_C R157, R11, R10, RZ ;  /* 0x0000000a0b9d723e */ /* 0x000fe200048060ff */
[--C-:B------:R-:W-:Y:S01]  /*5d90*/  HADD2.F32 R125, -RZ, R126.reuse.H0_H0 ;  /* 0x2000007eff7d7230 */ /* 0x100fe20000004100 */
[----:B------:R-:W-:Y:S01]  /*5da0*/  F2FP.F16.E5M2.UNPACK_B R101, R96 ;  /* 0x00000060ff65723e */ /* 0x000fe200020004ff */
[----:B------:R-:W-:Y:S01]  /*5db0*/  HADD2.F32 R126, -RZ, R126.H1_H1 ;  /* 0x3000007eff7e7230 */ /* 0x000fe20000004100 */
[----:B------:R-:W-:Y:S01]  /*5dc0*/  F2FP.SATFINITE.E5M2.F32.PACK_AB_MERGE_C R157, R9, R8, R157 ;  /* 0x00000008099d723e */ /* 0x000fe2000480609d */
[----:B------:R-:W-:Y:S02]  /*5dd0*/  HADD2.F32 R83, -RZ, R142.H0_H0 ;  /* 0x2000008eff537230 */ /* 0x000fe40000004100 */
[C---:B------:R-:W-:Y:S01]  /*5de0*/  FMUL R14, R78.reuse, R14 ;  /* 0x0000000e4e0e7220 */ /* 0x040fe20000400000 */
[----:B------:R-:W-:Y:S02]  /*5df0*/  HADD2.F32 R92, -RZ, R92.H1_H1 ;  /* 0x3000005cff5c7230 */ /* 0x000fe40000004100 */
[C---:B------:R-:W-:Y:S01]  /*5e00*/  FMUL R15, R78.reuse, R15 ;  /* 0x0000000f4e0f7220 */ /* 0x040fe20000400000 */
[----:B------:R-:W-:Y:S01]  /*5e10*/  F2FP.F16.E5M2.UNPACK_B R100, R96.H1 ;  /* 0x00000060ff64723e */ /* 0x000fe200030004ff */
[--C-:B------:R-:W-:Y:S02]  /*5e20*/  HADD2.F32 R95, -RZ, R103.reuse.H0_H0 ;  /* 0x20000067ff5f7230 */ /* 0x100fe40000004100 */
[C---:B------:R-:W-:Y:S01]  /*5e30*/  FFMA R14, R81.reuse, R91, R14 ;  /* 0x0000005b510e7223 */ /* 0x040fe2000000000e */
[C---:B------:R-:W-:Y:S01]  /*5e40*/  FFMA R15, R81.reuse, R92, R15 ;  /* 0x0000005c510f7223 */ /* 0x040fe2000000000f */
[C---:B------:R-:W-:Y:S01]  /*5e50*/  FFMA R16, R81.reuse, R93, R16 ;  /* 0x0000005d51107223 */ /* 0x040fe20000000010 */
[----:B------:R-:W-:Y:S01]  /*5e60*/  FFMA R17, R81, R94, R17 ;  /* 0x0000005e51117223 */ /* 0x000fe20000000011 */
[-C--:B------:R-:W-:Y:S01]  /*5e70*/  F2FP.F16.E5M2.UNPACK_B R102, R97.reuse ;  /* 0x00000061ff66723e */ /* 0x080fe200020004ff */
[----:B------:R-:W-:Y:S01]  /*5e80*/  HADD2.F32 R96, -RZ, R103.H1_H1 ;  /* 0x30000067ff607230 */ /* 0x000fe20000004100 */
[----:B------:R-:W-:Y:S01]  /*5e90*/  F2FP.SATFINITE.E5M2.F32.PACK_AB_MERGE_C R158, R15, R14, RZ ;  /* 0x0000000e0f9e723e */ /* 0x000fe200048060ff */
[C---:B------:R-:W-:Y:S01]  /*5ea0*/  FMUL R18, R78.reuse, R18 ;  /* 0x000000124e127220 */ /* 0x040fe20000400000 */
[----:B------:R-:W-:Y:S01]  /*5eb0*/  F2FP.F16.E5M2.UNPACK_B R104, R97.H1 ;  /* 0x00000061ff68723e */ /* 0x000fe200030004ff */
[--C-:B------:R-:W-:Y:S01]  /*5ec0*/  HADD2.F32 R97, -RZ, R101.reuse.H0_H0 ;  /* 0x20000065ff617230 */ /* 0x100fe20000004100 */
[----:B------:R-:W-:Y:S01]  /*5ed0*/  F2FP.SATFINITE.E5M2.F32.PACK_AB_MERGE_C R158, R13, R12, R158 ;  /* 0x0000000c0d9e723e */ /* 0x000fe2000480609e */
[C---:B------:R-:W-:Y:S01]  /*5ee0*/  FFMA R18, R81.reuse, R95, R18 ;  /* 0x0000005f51127223 */ /* 0x040fe20000000012 */
[----:B------:R-:W-:Y:S01]  /*5ef0*/  F2FP.F16.E5M2.UNPACK_B R110, R99 ;  /* 0x00000063ff6e723e */ /* 0x000fe200020004ff */
[C---:B------:R-:W-:Y:S01]  /*5f00*/  FMUL R19, R78.reuse, R19 ;  /* 0x000000134e137220 */ /* 0x040fe20000400000 */
[----:B------:R-:W-:Y:S01]  /*5f10*/  F2FP.F16.E5M2.UNPACK_B R112, R99.H1 ;  /* 0x00000063ff70723e */ /* 0x000fe200030004ff */
[----:B------:R-:W-:Y:S01]  /*5f20*/  HADD2.F32 R99, -RZ, R101.H1_H1 ;  /* 0x30000065ff637230 */ /* 0x000fe20000004100 */
[-C--:B------:R-:W-:Y:S01]  /*5f30*/  F2FP.F16.E5M2.UNPACK_B R106, R98.reuse ;  /* 0x00000062ff6a723e */ /* 0x080fe200020004ff */
[----:B------:R-:W-:Y:S01]  /*5f40*/  HADD2.F32 R101, -RZ, R102.H0_H0 ;  /* 0x20000066ff657230 */ /* 0x000fe20000004100 */
[----:B------:R-:W-:Y:S01]  /*5f50*/  F2FP.F16.E5M2.UNPACK_B R108, R98.H1 ;  /* 0x00000062ff6c723e */ /* 0x000fe200030004ff */
[----:B------:R-:W-:Y:S02]  /*5f60*/  HADD2.F32 R98, -RZ, R100.H0_H0 ;  /* 0x20000064ff627230 */ /* 0x000fe40000004100 */
[C---:B------:R-:W-:Y:S01]  /*5f70*/  FFMA R19, R81.reuse, R96, R19 ;  /* 0x0000006051137223 */ /* 0x040fe20000000013 */
[C---:B------:R-:W-:Y:S01]  /*5f80*/  FFMA R0, R81.reuse, R97, R0 ;  /* 0x0000006151007223 */ /* 0x040fe20000000000 */
[----:B------:R-:W-:Y:S01]  /*5f90*/  FFMA R2, R81, R99, R2 ;  /* 0x0000006351027223 */ /* 0x000fe20000000002 */
[----:B------:R-:W-:Y:S02]  /*5fa0*/  HADD2.F32 R102, -RZ, R102.H1_H1 ;  /* 0x30000066ff667230 */ /* 0x000fe40000004100 */
[C---:B------:R-:W-:Y:S01]  /*5fb0*/  FMUL R3, R78.reuse, R22 ;  /* 0x000000164e037220 */ /* 0x040fe20000400000 */
[----:B------:R-:W-:Y:S01]  /*5fc0*/  HADD2.F32 R100, -RZ, R100.H1_H1 ;  /* 0x30000064ff647230 */ /* 0x000fe20000004100 */
[----:B------:R-:W-:Y:S01]  /*5fd0*/  F2FP.SATFINITE.E5M2.F32.PACK_AB_MERGE_C R159, R19, R18, RZ ;  /* 0x00000012139f723e */ /* 0x000fe200048060ff */
[--C-:B------:R-:W-:Y:S02]  /*5fe0*/  HADD2.F32 R105, -RZ, R106.reuse.H0_H0 ;  /* 0x2000006aff697230 */ /* 0x100fe40000004100 */
[----:B------:R-:W-:Y:S01]  /*5ff0*/  FFMA R3, R81, R98, R3 ;  /* 0x0000006251037223 */ /* 0x000fe20000000003 */
[----:B------:R-:W-:Y:S01]  /*6000*/  HADD2.F32 R106, -RZ, R106.H1_H1 ;  /* 0x3000006aff6a7230 */ /* 0x000fe20000004100 */
[----:B------:R-:W-:Y:S01]  /*6010*/  F2FP.SATFINITE.E5M2.F32.PACK_AB_MERGE_C R159, R17, R16, R159 ;  /* 0x00000010119f723e */ /* 0x000fe2000480609f */
[----:B------:R-:W-:Y:S02]  /*6020*/  HADD2.F32 R109, -RZ, R110.H0_H0 ;  /* 0x2000006eff6d7230 */ /* 0x000fe40000004100 */
[C---:B------:R-:W-:Y:S01]  /*6030*/  FMUL R23, R78.reuse, R23 ;  /* 0x000000174e177220 */ /* 0x040fe20000400000 */
[--C-:B------:R-:W-:Y:S02]  /*6040*/  HADD2.F32 R103, -RZ, R104.reuse.H0_H0 ;  /* 0x20000068ff677230 */ /* 0x100fe40000004100 */
[C---:B------:R-:W-:Y:S01]  /*6050*/  FMUL R22, R78.reuse, R26 ;  /* 0x0000001a4e167220 */ /* 0x040fe20000400000 */
[----:B------:R-:W-:Y:S01]  /*6060*/  HADD2.F32 R104, -RZ, R104.H1_H1 ;  /* 0x30000068ff687230 */ /* 0x000fe20000004100 */
[----:B------:R1:W-:Y:S01]  /*6070*/  STS.128 [R168+UR43+0x2200], R156 ;  /* 0x0022009ca8007988 */ /* 0x0003e20008000c2b */
[C---:B------:R-:W-:Y:S01]  /*6080*/  FFMA R23, R81.reuse, R100, R23 ;  /* 0x0000006451177223 */ /* 0x040fe20000000017 */
[C---:B------:R-:W-:Y:S01]  /*6090*/  FFMA R20, R81.reuse, R101, R20 ;  /* 0x0000006551147223 */ /* 0x040fe20000000014 */
[C---:B------:R-:W-:Y:S01]  /*60a0*/  FFMA R21, R81.reuse, R102, R21 ;  /* 0x0000006651157223 */ /* 0x040fe20000000015 */
[----:B------:R-:W-:Y:S01]  /*60b0*/  FFMA R22, R81, R103, R22 ;  /* 0x0000006751167223 */ /* 0x000fe20000000016 */
[----:B------:R-:W-:Y:S01]  /*60c0*/  HADD2.F32 R110, -RZ, R110.H1_H1 ;  /* 0x3000006eff6e7230 */ /* 0x000fe20000004100 */
[----:B------:R-:W-:Y:S01]  /*60d0*/  F2FP.SATFINITE.E5M2.F32.PACK_AB_MERGE_C R161, R23, R3, RZ ;  /* 0x0000000317a1723e */ /* 0x000fe200048060ff */
[C---:B------:R-:W-:Y:S01]  /*60e0*/  FMUL R27, R78.reuse, R27 ;  /* 0x0000001b4e1b7220 */ /* 0x040fe20000400000 */
[--C-:B------:R-:W-:Y:S02]  /*60f0*/  HADD2.F32 R107, -RZ, R108.reuse.H0_H0 ;  /* 0x2000006cff6b7230 */ /* 0x100fe40000004100 */
[----:B------:R-:W-:Y:S01]  /*6100*/  FMUL R26, R78, R30 ;  /* 0x0000001e4e1a7220 */ /* 0x000fe20000400000 */
[----:B------:R-:W-:Y:S01]  /*6110*/  HADD2.F32 R108, -RZ, R108.H1_H1 ;  /* 0x3000006cff6c7230 */ /* 0x000fe20000004100 */
[----:B------:R-:W-:Y:S01]  /*6120*/  F2FP.SATFINITE.E5M2.F32.PACK_AB_MERGE_C R160, R2, R0, R161 ;  /* 0x0000000002a0723e */ /* 0x000fe200048060a1 */
[C---:B------:R-:W-:Y:S01]  /*6130*/  FFMA R27, R81.reuse, R104, R27 ;  /* 0x00000068511b7223 */ /* 0x040fe2000000001b */
[C---:B------:R-:W-:Y:S01]  /*6140*/  FFMA R24, R81.reuse, R105, R24 ;  /* 0x0000006951187223 */ /* 0x040fe20000000018 */
[C---:B------:R-:W-:Y:S01]  /*6150*/  FFMA R25, R81.reuse, R106, R25 ;  /* 0x0000006a51197223 */ /* 0x040fe20000000019 */
[----:B------:R-:W-:Y:S01]  /*6160*/  FFMA R26, R81, R107, R26 ;  /* 0x0000006b511a7223 */ /* 0x000fe2000000001a */
[C---:B------:R-:W-:Y:S01]  /*6170*/  FMUL R31, R78.reuse, R31 ;  /* 0x0000001f4e1f7220 */ /* 0x040fe20000400000 */
[--C-:B------:R-:W-:Y:S01]  /*6180*/  HADD2.F32 R111, -RZ, R112.reuse.H0_H0 ;  /* 0x20000070ff6f7230 */ /* 0x100fe20000004100 */
[----:B------:R-:W-:Y:S01]  /*6190*/  F2FP.SATFINITE.E5M2.F32.PACK_AB_MERGE_C R162, R27, R22, RZ ;  /* 0x000000161ba2723e */ /* 0x000fe200048060ff */
[----:B------:R-:W-:Y:S02]  /*61a0*/  HADD2.F32 R112, -RZ, R112.H1_H1 ;  /* 0x30000070ff707230 */ /* 0x000fe40000004100 */
[C---:B------:R-:W-:Y:S01]  /*61b0*/  FFMA R31, R81.reuse, R108, R31 ;  /* 0x0000006c511f7223 */ /* 0x040fe2000000001f */
[----:B------:R-:W-:Y:S01]  /*61c0*/  FFMA R28, R81, R109, R28 ;  /* 0x0000006d511c7223 */ /* 0x000fe2000000001c */
[----:B------:R-:W-:Y:S01]  /*61d0*/  F2FP.SATFINITE.E5M2.F32.PACK_AB_MERGE_C R161, R21, R20, R162 ;  /* 0x0000001415a1723e */ /* 0x000fe200048060a2 */
[----:B------:R-:W-:Y:S01]  /*61e0*/  FFMA R29, R81, R110, R29 ;  /* 0x0000006e511d7223 */ /* 0x000fe2000000001d */
[C---:B------:R-:W-:Y:S01]  /*61f0*/  FMUL R30, R78.reuse, R34 ;  /* 0x000000224e1e7220 */ /* 0x040fe20000400000 */
[----:B------:R-:W-:Y:S01]  /*6200*/  F2FP.SATFINITE.E5M2.F32.PACK_AB_MERGE_C R163, R31, R26, RZ ;  /* 0x0000001a1fa3723e */ /* 0x000fe200048060ff */
[C---:B------:R-:W-:Y:S01]  /*6210*/  FMUL R35, R78.reuse, R35 ;  /* 0x000000234e237220 */ /* 0x040fe20000400000 */
[--C-:B------:R-:W-:Y:S02]  /*6220*/  HADD2.F32 R115, -RZ, R116.reuse.H0_H0 ;  /* 0x20000074ff737230 */ /* 0x100fe40000004100 */
[----:B------:R-:W-:Y:S01]  /*6230*/  FFMA R30, R81, R111, R30 ;  /* 0x0000006f511e7223 */ /* 0x000fe2000000001e */
[----:B------:R-:W-:Y:S01]  /*6240*/  F2FP.SATFINITE.E5M2.F32.PACK_AB_MERGE_C R162, R25, R24, R163 ;  /* 0x0000001819a2723e */ /* 0x000fe200048060a3 */
[C---:B------:R-:W-:Y:S01]  /*6250*/  FFMA R35, R81.reuse, R112, R35 ;  /* 0x0000007051237223 */ /* 0x040fe20000000023 */
[C---:B------:R-:W-:Y:S01]  /*6260*/  FFMA R32, R81.reuse, R113, R32 ;  /* 0x0000007151207223 */ /* 0x040fe20000000020 */
[----:B------:R-:W-:Y:S01]  /*6270*/  FFMA R33, R81, R114, R33 ;  /* 0x0000007251217223 */ /* 0x000fe20000000021 */
[----:B------:R-:W-:Y:S02]  /*6280*/  HADD2.F32 R116, -RZ, R116.H1_H1 ;  /* 0x30000074ff747230 */ /* 0x000fe40000004100 */
        /* <DEDUP_REMOVED lines=9> */
[----:B------:R-:W-:Y:S01]  /*6320*/  HADD2.F32 R120, -RZ, R120.H1_H1 ;  /* 0x30000078ff787230 */ /* 0x000fe20000004100 */
[----:B------:R1:W-:Y:S01]  /*6330*/  STS.128 [R178+0x2010], R160 ;  /* 0x002010a0b2007388 */ /* 0x0003e20000000c00 */
[----:B------:R-:W-:Y:S01]  /*6340*/  F2FP.SATFINITE.E5M2.F32.PACK_AB_MERGE_C R184, R39, R34, RZ ;  /* 0x0000002227b8723e */ /* 0x000fe200048060ff */
[C---:B------:R-:W-:Y:S01]  /*6350*/  FMUL R38, R78.reuse, R42 ;  /* 0x0000002a4e267220 */ /* 0x040fe20000400000 */
[C---:B------:R-:W-:Y:S01]  /*6360*/  FMUL R43, R78.reuse, R43 ;  /* 0x0000002b4e2b7220 */ /* 0x040fe20000400000 */
[--C-:B------:R-:W-:Y:S01]  /*6370*/  HADD2.F32 R123, -RZ, R124.reuse.H0_H0 ;  /* 0x2000007cff7b7230 */ /* 0x100fe20000004100 */
[----:B------:R-:W-:Y:S01]  /*6380*/  F2FP.SATFINITE.E5M2.F32.PACK_AB_MERGE_C R184, R33, R32, R184 ;  /* 0x0000002021b8723e */ /* 0x000fe200048060b8 */
[C---:B------:R-:W-:Y:S01]  /*6390*/  FFMA R38, R81.reuse, R119, R38 ;  /* 0x0000007751267223 */ /* 0x040fe20000000026 */
        /* <DEDUP_REMOVED lines=12> */
[C---:B------:R-:W-:Y:S01]  /*6460*/  FFMA R45, R81.reuse, R126, R45 ;  /* 0x0000007e512d7223 */ /* 0x040fe2000000002d */
[----:B------:R-:W-:Y:S02]  /*6470*/  HADD2.F32 R128, -RZ, R128.H1_H1 ;  /* 0x30000080ff807230 */ /* 0x000fe40000004100 */
[C---:B------:R-:W-:Y:S01]  /*6480*/  FMUL R46, R78.reuse, R50 ;  /* 0x000000324e2e7220 */ /* 0x040fe20000400000 */
[C---:B------:R-:W-:Y:S01]  /*6490*/  FMUL R51, R78.reuse, R51 ;  /* 0x000000334e337220 */ /* 0x040fe20000400000 */
[--C-:B------:R-:W-:Y:S02]  /*64a0*/  HADD2.F32 R131, -RZ, R132.reuse.H0_H0 ;  /* 0x20000084ff837230 */ /* 0x100fe40000004100 */
[C---:B------:R-:W-:Y:S01]  /*64b0*/  FMUL R50, R78.reuse, R54 ;  /* 0x000000364e327220 */ /* 0x040fe20000400000 */
[C---:B------:R-:W-:Y:S01]  /*64c0*/  FFMA R46, R81.reuse, R127, R46 ;  /* 0x0000007f512e7223 */ /* 0x040fe2000000002e */
[----:B------:R-:W-:Y:S02]  /*64d0*/  HADD2.F32 R132, -RZ, R132.H1_H1 ;  /* 0x30000084ff847230 */ /* 0x000fe40000004100 */
[C---:B------:R-:W-:Y:S01]  /*64e0*/  FFMA R51, R81.reuse, R128, R51 ;  /* 0x0000008051337223 */ /* 0x040fe20000000033 */
[C---:B------:R-:W-:Y:S01]  /*64f0*/  FMUL R55, R78.reuse, R55 ;  /* 0x000000374e377220 */ /* 0x040fe20000400000 */
[C---:B------:R-:W-:Y:S01]  /*6500*/  FFMA R48, R81.reuse, R129, R48 ;  /* 0x0000008151307223 */ /* 0x040fe20000000030 */
[C---:B------:R-:W-:Y:S01]  /*6510*/  FFMA R49, R81.reuse, R130, R49 ;  /* 0x0000008251317223 */ /* 0x040fe20000000031 */
[--C-:B------:R-:W-:Y:S02]  /*6520*/  HADD2.F32 R135, -RZ, R136.reuse.H0_H0 ;  /* 0x20000088ff877230 */ /* 0x100fe40000004100 */
[C---:B------:R-:W-:Y:S01]  /*6530*/  FFMA R50, R81.reuse, R131, R50 ;  /* 0x0000008351327223 */ /* 0x040fe20000000032 */
[----:B------:R-:W-:Y:S02]  /*6540*/  HADD2.F32 R136, -RZ, R136.H1_H1 ;  /* 0x30000088ff887230 */ /* 0x000fe40000004100 */
[C---:B------:R-:W-:Y:S01]  /*6550*/  FMUL R54, R78.reuse, R58 ;  /* 0x0000003a4e367220 */ /* 0x040fe20000400000 */
        /* <DEDUP_REMOVED lines=16> */
[----:B------:R-:W-:Y:S01]  /*6660*/  FFMA R63, R81, R140, R63 ;  /* 0x0000008c513f7223 */ /* 0x000fe2000000003f */
[----:B------:R-:W-:Y:S01]  /*6670*/  FMUL R67, R78, R67 ;  /* 0x000000434e437220 */ /* 0x000fe20000400000 */
[----:B------:R-:W-:Y:S01]  /*6680*/  F2FP.SATFINITE.E5M2.F32.PACK_AB_MERGE_C R186, R47, R42, RZ ;  /* 0x0000002a2fba723e */ /* 0x000fe200048060ff */
[----:B------:R-:W-:Y:S01]  /*6690*/  FFMA R60, R81, R83, R60 ;  /* 0x00000053513c7223 */ /* 0x000fe2000000003c */
[----:B------:R-:W-:Y:S01]  /*66a0*/  F2FP.SATFINITE.E5M2.F32.PACK_AB_MERGE_C R187, R51, R46, RZ ;  /* 0x0000002e33bb723e */ /* 0x000fe200048060ff */
[C---:B------:R-:W-:Y:S01]  /*66b0*/  FFMA R61, R81.reuse, R80, R61 ;  /* 0x00000050513d7223 */ /* 0x040fe2000000003d */
[C---:B------:R-:W-:Y:S01]  /*66c0*/  FFMA R62, R81.reuse, R85, R62 ;  /* 0x00000055513e7223 */ /* 0x040fe2000000003e */
[----:B------:R-:W-:Y:S01]  /*66d0*/  FFMA R67, R81, R82, R67 ;  /* 0x0000005251437223 */ /* 0x000fe20000000043 */
[----:B------:R-:W-:Y:S02]  /*66e0*/  F2FP.SATFINITE.E5M2.F32.PACK_AB_MERGE_C R186, R41, R40, R186 ;  /* 0x0000002829ba723e */ /* 0x000fe400048060ba */
[----:B------:R-:W-:Y:S02]  /*66f0*/  F2FP.SATFINITE.E5M2.F32.PACK_AB_MERGE_C R187, R45, R44, R187 ;  /* 0x0000002c2dbb723e */ /* 0x000fe400048060bb */
[----:B------:R-:W-:Y:S02]  /*6700*/  F2FP.SATFINITE.E5M2.F32.PACK_AB_MERGE_C R188, R55, R50, RZ ;  /* 0x0000003237bc723e */ /* 0x000fe400048060ff */
[----:B------:R-:W-:Y:S01]  /*6710*/  F2FP.SATFINITE.E5M2.F32.PACK_AB_MERGE_C R189, R59, R54, RZ ;  /* 0x000000363bbd723e */ /* 0x000fe200048060ff */
[----:B------:R1:W-:Y:S01]  /*6720*/  STS.128 [R177+0x2020], R184 ;  /* 0x002020b8b1007388 */ /* 0x0003e20000000c00 */
[----:B------:R-:W-:Y:S02]  /*6730*/  F2FP.SATFINITE.E5M2.F32.PACK_AB_MERGE_C R190, R63, R58, RZ ;  /* 0x0000003a3fbe723e */ /* 0x000fe400048060ff */
[----:B------:R-:W-:Y:S02]  /*6740*/  F2FP.SATFINITE.E5M2.F32.PACK_AB_MERGE_C R182, R67, R62, RZ ;  /* 0x0000003e43b6723e */ /* 0x000fe400048060ff */
[----:B------:R-:W-:Y:S02]  /*6750*/  F2FP.SATFINITE.E5M2.F32.PACK_AB_MERGE_C R188, R49, R48, R188 ;  /* 0x0000003031bc723e */ /* 0x000fe400048060bc */
[----:B------:R-:W-:Y:S02]  /*6760*/  F2FP.SATFINITE.E5M2.F32.PACK_AB_MERGE_C R189, R53, R52, R189 ;  /* 0x0000003435bd723e */ /* 0x000fe400048060bd */
[----:B------:R-:W-:Y:S02]  /*6770*/  F2FP.SATFINITE.E5M2.F32.PACK_AB_MERGE_C R190, R57, R56, R190 ;  /* 0x0000003839be723e */ /* 0x000fe400048060be */
[----:B------:R-:W-:Y:S02]  /*6780*/  F2FP.SATFINITE.E5M2.F32.PACK_AB_MERGE_C R191, R61, R60, R182 ;  /* 0x0000003c3dbf723e */ /* 0x000fe400048060b6 */
[----:B------:R-:W-:Y:S03]  /*6790*/  IADD3 R76, PT, PT, R76, 0x1, RZ ;  /* 0x000000014c4c7810 */ /* 0x000fe60007ffe0ff */
[----:B------:R1:W-:Y:S01]  /*67a0*/  STS.128 [R176+0x2030], R188 ;  /* 0x002030bcb0007388 */ /* 0x0003e20000000c00 */
[----:B------:R-:W-:Y:S01]  /*67b0*/  @!PT LDS RZ, [RZ] ;  /* 0x00000000fffff984 */ /* 0x000fe20000000800 */
[----:B------:R-:W-:Y:S01]  /*67c0*/  @!PT LDS RZ, [RZ] ;  /* 0x00000000fffff984 */ /* 0x000fe20000000800 */
[----:B------:R-:W-:Y:S01]  /*67d0*/  @!PT LDS RZ, [RZ] ;  /* 0x00000000fffff984 */ /* 0x000fe20000000800 */
[----:B------:R-:W-:Y:S01]  /*67e0*/  @!PT LDS RZ, [RZ] ;  /* 0x00000000fffff984 */ /* 0x000fe20000000800 */
[----:B------:R3:W-:Y:S07]  /*67f0*/  MEMBAR.ALL.CTA ;  /* 0x0000000000007992 */ /* 0x0007ee0000008000 */
[----:B---3--:R-:W3:Y:S02]  /*6800*/  FENCE.VIEW.ASYNC.S ;  /* 0x00000000000073c6 */ /* 0x008ee40000000000 */
[----:B---3--:R-:W-:Y:S06]  /*6810*/  BAR.SYNC.DEFER_BLOCKING 0x1, 0x80 ;  /* 0x0042000000007b1d */ /* 0x008fec0000010000 */
[----:B------:R-:W-:Y:S05]  /*6820*/  @P0 BRA `(.L_x_96) ;  /* 0x0000000000340947 */ /* 0x000fea0003800000 */
[----:B------:R-:W-:Y:S01]  /*6830*/  UIADD3 UR12, UPT, UPT, UR43, 0x2200, URZ ;  /* 0x000022002b0c7890 */ /* 0x000fe2000fffe0ff */
[----:B------:R-:W-:Y:S01]  /*6840*/  R2UR UR9, R155 ;  /* 0x000000009b0972ca */ /* 0x000fe200000e0000 */
[----:B------:R-:W-:Y:S01]  /*6850*/  UIADD3 UR10, UP0, UPT, UR46, 0x680, URZ ;  /* 0x000006802e0a7890 */ /* 0x000fe2000ff1e0ff */
[----:B------:R-:W-:Y:S01]  /*6860*/  R2UR UR8, R165 ;  /* 0x00000000a50872ca */ /* 0x000fe200000e0000 */
[----:B------:R-:W-:Y:S02]  /*6870*/  UMOV UR7, UR36 ;  /* 0x0000002400077c82 */ /* 0x000fe40008000000 */
[----:B------:R-:W-:Y:S01]  /*6880*/  IMAD.U32 R179, RZ, RZ, UR12 ;  /* 0x0000000cffb37e24 */ /* 0x000fe2000f8e00ff */
[----:B------:R-:W-:Y:S04]  /*6890*/  UIADD3.X UR11, UPT, UPT, URZ, UR47, URZ, UP0, !UPT ;  /* 0x0000002fff0b7290 */ /* 0x000fe800087fe4ff */
[----:B------:R-:W-:Y:S03]  /*68a0*/  R2UR UR4, R179 ;  /* 0x00000000b30472ca */ /* 0x000fe600000e0000 */
[----:B------:R-:W-:Y:S02]  /*68b0*/  USHF.L.U32 UR5, UR9, 0x6, URZ ;  /* 0x0000000609057899 */ /* 0x000fe400080006ff */
[----:B------:R-:W-:Y:S09]  /*68c0*/  USHF.L.U32 UR6, UR8, 0x7, URZ ;  /* 0x0000000708067899 */ /* 0x000ff200080006ff */
[----:B------:R3:W-:Y:S01]  /*68d0*/  UTMASTG.3D [UR4], [UR10] ;  /* 0x000000040a0073b5 */ /* 0x0007e20008010000 */
[----:B------:R0:W-:Y:S01]  /*68e0*/  UTMACMDFLUSH ;  /* 0x00000000000079b7 */ /* 0x0001e20000000000 */
[----:B---3--:R-:W-:Y:S04]  /*68f0*/  DEPBAR.LE SB0, 0x0 ;  /* 0x000080000000791a */ /* 0x008fe80000000000 */
.L_x_96:
[----:B------:R-:W-:Y:S05]  /*6900*/  BSYNC.RECONVERGENT B0 ;  /* 0x0000000000007941 */ /* 0x000fea0003800200 */
.L_x_95:
[----:B------:R-:W-:Y:S01]  /*6910*/  BAR.SYNC.DEFER_BLOCKING 0x1, 0x80 ;  /* 0x0042000000007b1d */ /* 0x000fe20000010000 */
[----:B------:R-:W-:Y:S01]  /*6920*/  ISETP.NE.AND P2, PT, R180, RZ, PT ;  /* 0x000000ffb400720c */ /* 0x000fe20003f45270 */
[----:B------:R-:W-:Y:S01]  /*6930*/  IMAD.IADD R155, R75, 0x1, R143 ;  /* 0x000000014b9b7824 */ /* 0x000fe200078e028f */
[----:B------:R-:W-:Y:S01]  /*6940*/  ISETP.NE.AND P0, PT, R181, 0x2, PT ;  /* 0x00000002b500780c */ /* 0x000fe20003f05270 */
[----:B------:R-:W-:Y:S01]  /*6950*/  IMAD.IADD R165, R77, 0x1, R154 ;  /* 0x000000014da57824 */ /* 0x000fe200078e029a */
[----:B------:R-:W-:Y:S02]  /*6960*/  ISETP.NE.AND P1, PT, R76, 0x4, PT ;  /* 0x000000044c00780c */ /* 0x000fe40003f25270 */
[----:B------:R-:W-:Y:S02]  /*6970*/  SEL R3, RZ, 0x1, P0 ;  /* 0x00000001ff037807 */ /* 0x000fe40000000000 */
[----:B------:R-:W-:Y:S02]  /*6980*/  SEL R0, RZ, 0x1, P1 ;  /* 0x00000001ff007807 */ /* 0x000fe40000800000 */
[----:B------:R-:W-:Y:S02]  /*6990*/  LOP3.LUT R174, R174, R3, RZ, 0x3c, !PT ;  /* 0x00000003aeae7212 */ /* 0x000fe400078e3cff */
[----:B------:R-:W-:Y:S02]  /*69a0*/  LOP3.LUT R175, R175, R0, RZ, 0x3c, !PT ;  /* 0x00000000afaf7212 */ /* 0x000fe400078e3cff */
[----:B------:R-:W-:Y:S02]  /*69b0*/  @P2 R2UR UR36, R171 ;  /* 0x00000000ab2422ca */ /* 0x000fe400000e0000 */
[----:B------:R-:W-:Y:S02]  /*69c0*/  SEL R181, R181, RZ, P0 ;  /* 0x000000ffb5b57207 */ /* 0x000fe40000000000 */
[----:B------:R-:W-:Y:S01]  /*69d0*/  SEL R76, R76, RZ, P1 ;  /* 0x000000ff4c4c7207 */ /* 0x000fe20000800000 */
[----:B------:R-:W-:Y:S10]  /*69e0*/  @P2 BRA `(.L_x_97) ;  /* 0xffffffdc00702947 */ /* 0x000ff4000383ffff */
[----:B------:R-:W-:Y:S05]  /*69f0*/  EXIT ;  /* 0x000000000000794d */ /* 0x000fea0003800000 */
.L_x_19:
[----:B--2---:R2:W1:Y:S02]  /*6a00*/  SYNCS.PHASECHK.TRANS64.TRYWAIT P0, [R3+URZ+0x100], R2 ;  /* 0x00010002030075a7 */ /* 0x00446400080011ff */
[----:B-1----:R-:W-:Y:S05]  /*6a10*/  @!P0 NANOSLEEP.SYNCS 0x989680 ;  /* 0x009896800000895d */ /* 0x002fea0003900000 */
[----:B------:R-:W1:Y:S02]  /*6a20*/  @!P0 SYNCS.PHASECHK.TRANS64 P0, [R3+URZ+0x100], R2 ;  /* 0x00010002030085a7 */ /* 0x000e6400080010ff */
[----:B-1----:R-:W-:Y:S05]  /*6a30*/  @!P0 BRA `(.L_x_19) ;  /* 0xfffffffc00f08947 */ /* 0x002fea000383ffff */
[----:B------:R-:W-:Y:S05]  /*6a40*/  BRA `(.L_x_98) ;  /* 0xffffffa800e47947 */ /* 0x000fea000383ffff */
.L_x_22:
[----:B-1----:R-:W-:-:S07]  /*6a50*/  MOV R2, UR33 ;  /* 0x0000002100027c02 */ /* 0x002fce0008000f00 */
.L_x_99:
[----:B-1----:R1:W2:Y:S02]  /*6a60*/  SYNCS.PHASECHK.TRANS64.TRYWAIT P0, [R2+URZ+0x38], R5 ;  /* 0x00003805020075a7 */ /* 0x0022a400080011ff */
[----:B--2---:R-:W-:Y:S05]  /*6a70*/  @!P0 NANOSLEEP.SYNCS 0x989680 ;  /* 0x009896800000895d */ /* 0x004fea0003900000 */
[----:B------:R-:W2:Y:S02]  /*6a80*/  @!P0 SYNCS.PHASECHK.TRANS64 P0, [R2+URZ+0x38], R5 ;  /* 0x00003805020085a7 */ /* 0x000ea400080010ff */
[----:B--2---:R-:W-:Y:S05]  /*6a90*/  @!P0 BRA `(.L_x_99) ;  /* 0xfffffffc00f08947 */ /* 0x004fea000383ffff */
[----:B------:R-:W-:Y:S05]  /*6aa0*/  BRA `(.L_x_21) ;  /* 0xffffffac00347947 */ /* 0x000fea000383ffff */
.L_x_28:
[----:B-1----:R-:W-:-:S07]  /*6ab0*/  MOV R2, UR17 ;  /* 0x0000001100027c02 */ /* 0x002fce0008000f00 */
.L_x_100:
[----:B-1----:R1:W2:Y:S02]  /*6ac0*/  SYNCS.PHASECHK.TRANS64.TRYWAIT P0, [R2+URZ+0x38], R5 ;  /* 0x00003805020075a7 */ /* 0x0022a400080011ff */
[----:B--2---:R-:W-:Y:S05]  /*6ad0*/  @!P0 NANOSLEEP.SYNCS 0x989680 ;  /* 0x009896800000895d */ /* 0x004fea0003900000 */
[----:B------:R-:W2:Y:S02]  /*6ae0*/  @!P0 SYNCS.PHASECHK.TRANS64 P0, [R2+URZ+0x38], R5 ;  /* 0x00003805020085a7 */ /* 0x000ea400080010ff */
[----:B--2---:R-:W-:Y:S05]  /*6af0*/  @!P0 BRA `(.L_x_100) ;  /* 0xfffffffc00f08947 */ /* 0x004fea000383ffff */
[----:B------:R-:W-:Y:S05]  /*6b00*/  BRA `(.L_x_27) ;  /* 0xffffffac00dc7947 */ /* 0x000fea000383ffff */
.L_x_32:
[----:B-1----:R1:W2:Y:S02]  /*6b10*/  SYNCS.PHASECHK.TRANS64.TRYWAIT P0, [R2+URZ+0x90], R3 ;  /* 0x00009003020075a7 */ /* 0x0022a400080011ff */
[----:B--2---:R-:W-:Y:S05]  /*6b20*/  @!P0 NANOSLEEP.SYNCS 0x989680 ;  /* 0x009896800000895d */ /* 0x004fea0003900000 */
[----:B------:R-:W2:Y:S02]  /*6b30*/  @!P0 SYNCS.PHASECHK.TRANS64 P0, [R2+URZ+0x90], R3 ;  /* 0x00009003020085a7 */ /* 0x000ea400080010ff */
[----:B--2---:R-:W-:Y:S05]  /*6b40*/  @!P0 BRA `(.L_x_32) ;  /* 0xfffffffc00f08947 */ /* 0x004fea000383ffff */
[----:B------:R-:W-:Y:S05]  /*6b50*/  BRA `(.L_x_101) ;  /* 0xffffffb0006c7947 */ /* 0x000fea000383ffff */
.L_x_36:
[----:B----4-:R-:W-:-:S07]  /*6b60*/  MOV R0, UR5 ;  /* 0x0000000500007c02 */ /* 0x010fce0008000f00 */
.L_x_102:
[----:B-1----:R1:W2:Y:S02]  /*6b70*/  SYNCS.PHASECHK.TRANS64.TRYWAIT P0, [R0+URZ], R3 ;  /* 0x00000003000075a7 */ /* 0x0022a400080011ff */
[----:B--2---:R-:W-:Y:S05]  /*6b80*/  @!P0 NANOSLEEP.SYNCS 0x989680 ;  /* 0x009896800000895d */ /* 0x004fea0003900000 */
[----:B------:R-:W2:Y:S02]  /*6b90*/  @!P0 SYNCS.PHASECHK.TRANS64 P0, [R0+URZ], R3 ;  /* 0x00000003000085a7 */ /* 0x000ea400080010ff */
[----:B--2---:R-:W-:Y:S05]  /*6ba0*/  @!P0 BRA `(.L_x_102) ;  /* 0xfffffffc00f08947 */ /* 0x004fea000383ffff */
[----:B------:R-:W-:Y:S05]  /*6bb0*/  BRA `(.L_x_103) ;  /* 0xffffffb400dc7947 */ /* 0x000fea000383ffff */
.L_x_37:
[----:B----4-:R-:W-:-:S07]  /*6bc0*/  MOV R0, UR5 ;  /* 0x0000000500007c02 */ /* 0x010fce0008000f00 */
.L_x_104:
[----:B-1----:R1:W2:Y:S02]  /*6bd0*/  SYNCS.PHASECHK.TRANS64.TRYWAIT P0, [R0+URZ], R3 ;  /* 0x00000003000075a7 */ /* 0x0022a400080011ff */
[----:B--2---:R-:W-:Y:S05]  /*6be0*/  @!P0 NANOSLEEP.SYNCS 0x989680 ;  /* 0x009896800000895d */ /* 0x004fea0003900000 */
[----:B------:R-:W2:Y:S02]  /*6bf0*/  @!P0 SYNCS.PHASECHK.TRANS64 P0, [R0+URZ], R3 ;  /* 0x00000003000085a7 */ /* 0x000ea400080010ff */
[----:B--2---:R-:W-:Y:S05]  /*6c00*/  @!P0 BRA `(.L_x_104) ;  /* 0xfffffffc00f08947 */ /* 0x004fea000383ffff */
[----:B------:R-:W-:Y:S05]  /*6c10*/  BRA `(.L_x_105) ;  /* 0xffffffb400e87947 */ /* 0x000fea000383ffff */
.L_x_38:
[----:B----4-:R-:W-:-:S07]  /*6c20*/  MOV R0, UR5 ;  /* 0x0000000500007c02 */ /* 0x010fce0008000f00 */
.L_x_106:
[----:B-1----:R1:W2:Y:S02]  /*6c30*/  SYNCS.PHASECHK.TRANS64.TRYWAIT P0, [R0+URZ], R3 ;  /* 0x00000003000075a7 */ /* 0x0022a400080011ff */
[----:B--2---:R-:W-:Y:S05]  /*6c40*/  @!P0 NANOSLEEP.SYNCS 0x989680 ;  /* 0x009896800000895d */ /* 0x004fea0003900000 */
[----:B------:R-:W2:Y:S02]  /*6c50*/  @!P0 SYNCS.PHASECHK.TRANS64 P0, [R0+URZ], R3 ;  /* 0x00000003000085a7 */ /* 0x000ea400080010ff */
[----:B--2---:R-:W-:Y:S05]  /*6c60*/  @!P0 BRA `(.L_x_106) ;  /* 0xfffffffc00f08947 */ /* 0x004fea000383ffff */
[----:B------:R-:W-:Y:S05]  /*6c70*/  BRA `(.L_x_107) ;  /* 0xffffffb400f47947 */ /* 0x000fea000383ffff */
.L_x_39:
[----:B----4-:R-:W-:-:S07]  /*6c80*/  MOV R0, UR5 ;  /* 0x0000000500007c02 */ /* 0x010fce0008000f00 */
.L_x_108:
[----:B-1----:R1:W2:Y:S02]  /*6c90*/  SYNCS.PHASECHK.TRANS64.TRYWAIT P0, [R0+URZ], R3 ;  /* 0x00000003000075a7 */ /* 0x0022a400080011ff */
[----:B--2---:R-:W-:Y:S05]  /*6ca0*/  @!P0 NANOSLEEP.SYNCS 0x989680 ;  /* 0x009896800000895d */ /* 0x004fea0003900000 */
[----:B------:R-:W2:Y:S02]  /*6cb0*/  @!P0 SYNCS.PHASECHK.TRANS64 P0, [R0+URZ], R3 ;  /* 0x00000003000085a7 */ /* 0x000ea400080010ff */
[----:B--2---:R-:W-:Y:S05]  /*6cc0*/  @!P0 BRA `(.L_x_108) ;  /* 0xfffffffc00f08947 */ /* 0x004fea000383ffff */
[----:B------:R-:W-:Y:S05]  /*6cd0*/  BRA `(.L_x_109) ;  /* 0xffffffb800007947 */ /* 0x000fea000383ffff */
.L_x_40:
[----:B----4-:R-:W-:-:S07]  /*6ce0*/  MOV R0, UR5 ;  /* 0x0000000500007c02 */ /* 0x010fce0008000f00 */
.L_x_110:
[----:B-1----:R1:W2:Y:S02]  /*6cf0*/  SYNCS.PHASECHK.TRANS64.TRYWAIT P0, [R0+URZ], R3 ;  /* 0x00000003000075a7 */ /* 0x0022a400080011ff */
[----:B--2---:R-:W-:Y:S05]  /*6d00*/  @!P0 NANOSLEEP.SYNCS 0x989680 ;  /* 0x009896800000895d */ /* 0x004fea0003900000 */
[----:B------:R-:W2:Y:S02]  /*6d10*/  @!P0 SYNCS.PHASECHK.TRANS64 P0, [R0+URZ], R3 ;  /* 0x00000003000085a7 */ /* 0x000ea400080010ff */
[----:B--2---:R-:W-:Y:S05]  /*6d20*/  @!P0 BRA `(.L_x_110) ;  /* 0xfffffffc00f08947 */ /* 0x004fea000383ffff */
[----:B------:R-:W-:Y:S05]  /*6d30*/  BRA `(.L_x_111) ;  /* 0xffffffb8000c7947 */ /* 0x000fea000383ffff */
.L_x_41:
[----:B----4-:R-:W-:-:S07]  /*6d40*/  MOV R0, UR5 ;  /* 0x0000000500007c02 */ /* 0x010fce0008000f00 */
.L_x_112:
[----:B-1----:R1:W2:Y:S02]  /*6d50*/  SYNCS.PHASECHK.TRANS64.TRYWAIT P0, [R0+URZ], R3 ;  /* 0x00000003000075a7 */ /* 0x0022a400080011ff */
[----:B--2---:R-:W-:Y:S05]  /*6d60*/  @!P0 NANOSLEEP.SYNCS 0x989680 ;  /* 0x009896800000895d */ /* 0x004fea0003900000 */
[----:B------:R-:W2:Y:S02]  /*6d70*/  @!P0 SYNCS.PHASECHK.TRANS64 P0, [R0+URZ], R3 ;  /* 0x00000003000085a7 */ /* 0x000ea400080010ff */
[----:B--2---:R-:W-:Y:S05]  /*6d80*/  @!P0 BRA `(.L_x_112) ;  /* 0xfffffffc00f08947 */ /* 0x004fea000383ffff */
[----:B------:R-:W-:Y:S05]  /*6d90*/  BRA `(.L_x_113) ;  /* 0xffffffb800187947 */ /* 0x000fea000383ffff */
.L_x_44:
[----:B-1----:R1:W2:Y:S02]  /*6da0*/  SYNCS.PHASECHK.TRANS64.TRYWAIT P0, [R0+URZ+0xf0], R5 ;  /* 0x0000f005000075a7 */ /* 0x0022a400080011ff */
[----:B--2---:R-:W-:Y:S05]  /*6db0*/  @!P0 NANOSLEEP.SYNCS 0x989680 ;  /* 0x009896800000895d */ /* 0x004fea0003900000 */
[----:B------:R-:W2:Y:S02]  /*6dc0*/  @!P0 SYNCS.PHASECHK.TRANS64 P0, [R0+URZ+0xf0], R5 ;  /* 0x0000f005000085a7 */ /* 0x000ea400080010ff */
[----:B--2---:R-:W-:Y:S05]  /*6dd0*/  @!P0 BRA `(.L_x_44) ;  /* 0xfffffffc00f08947 */ /* 0x004fea000383ffff */
[----:B------:R-:W-:Y:S05]  /*6de0*/  BRA `(.L_x_114) ;  /* 0xffffffb800747947 */ /* 0x000fea000383ffff */
.L_x_45:
[----:B------:R-:W-:-:S07]  /*6df0*/  MOV R0, UR5 ;  /* 0x0000000500007c02 */ /* 0x000fce0008000f00 */
.L_x_115:
[----:B-1----:R1:W2:Y:S02]  /*6e00*/  SYNCS.PHASECHK.TRANS64.TRYWAIT P0, [R0+URZ+0xa0], R5 ;  /* 0x0000a005000075a7 */ /* 0x0022a400080011ff */
[----:B--2---:R-:W-:Y:S05]  /*6e10*/  @!P0 NANOSLEEP.SYNCS 0x989680 ;  /* 0x009896800000895d */ /* 0x004fea0003900000 */
[----:B------:R-:W2:Y:S02]  /*6e20*/  @!P0 SYNCS.PHASECHK.TRANS64 P0, [R0+URZ+0xa0], R5 ;  /* 0x0000a005000085a7 */ /* 0x000ea400080010ff */
[----:B--2---:R-:W-:Y:S05]  /*6e30*/  @!P0 BRA `(.L_x_115) ;  /* 0xfffffffc00f08947 */ /* 0x004fea000383ffff */
[----:B------:R-:W-:Y:S05]  /*6e40*/  BRA `(.L_x_116) ;  /* 0xffffffb800847947 */ /* 0x000fea000383ffff */
.L_x_46:
[----:B-1----:R1:W2:Y:S02]  /*6e50*/  SYNCS.PHASECHK.TRANS64.TRYWAIT P1, [R0+URZ+0x90], R5 ;  /* 0x00009005000075a7 */ /* 0x0022a400080211ff */
[----:B--2---:R-:W-:Y:S05]  /*6e60*/  @!P1 NANOSLEEP.SYNCS 0x989680 ;  /* 0x009896800000995d */ /* 0x004fea0003900000 */
[----:B------:R-:W2:Y:S02]  /*6e70*/  @!P1 SYNCS.PHASECHK.TRANS64 P1, [R0+URZ+0x90], R5 ;  /* 0x00009005000095a7 */ /* 0x000ea400080210ff */
[----:B--2---:R-:W-:Y:S05]  /*6e80*/  @!P1 BRA `(.L_x_46) ;  /* 0xfffffffc00f09947 */ /* 0x004fea000383ffff */
[----:B------:R-:W-:Y:S05]  /*6e90*/  BRA `(.L_x_117) ;  /* 0xffffffb800b47947 */ /* 0x000fea000383ffff */
.L_x_49:
[----:B------:R-:W-:-:S07]  /*6ea0*/  MOV R0, UR5 ;  /* 0x0000000500007c02 */ /* 0x000fce0008000f00 */
.L_x_118:
[----:B-1----:R1:W2:Y:S02]  /*6eb0*/  SYNCS.PHASECHK.TRANS64.TRYWAIT P0, [R0+URZ+0xa0], R3 ;  /* 0x0000a003000075a7 */ /* 0x0022a400080011ff */
[----:B--2---:R-:W-:Y:S05]  /*6ec0*/  @!P0 NANOSLEEP.SYNCS 0x989680 ;  /* 0x009896800000895d */ /* 0x004fea0003900000 */
[----:B------:R-:W2:Y:S02]  /*6ed0*/  @!P0 SYNCS.PHASECHK.TRANS64 P0, [R0+URZ+0xa0], R3 ;  /* 0x0000a003000085a7 */ /* 0x000ea400080010ff */
[----:B--2---:R-:W-:Y:S05]  /*6ee0*/  @!P0 BRA `(.L_x_118) ;  /* 0xfffffffc00f08947 */ /* 0x004fea000383ffff */
[----:B------:R-:W-:Y:S05]  /*6ef0*/  BRA `(.L_x_48) ;  /* 0xffffffbc00087947 */ /* 0x000fea000383ffff */
.L_x_56:
[----:B-1----:R1:W2:Y:S02]  /*6f00*/  SYNCS.PHASECHK.TRANS64.TRYWAIT P1, [R0+URZ+0x90], R5 ;  /* 0x00009005000075a7 */ /* 0x0022a400080211ff */
[----:B--2---:R-:W-:Y:S05]  /*6f10*/  @!P1 NANOSLEEP.SYNCS 0x989680 ;  /* 0x009896800000995d */ /* 0x004fea0003900000 */
[----:B------:R-:W2:Y:S02]  /*6f20*/  @!P1 SYNCS.PHASECHK.TRANS64 P1, [R0+URZ+0x90], R5 ;  /* 0x00009005000095a7 */ /* 0x000ea400080210ff */
[----:B--2---:R-:W-:Y:S05]  /*6f30*/  @!P1 BRA `(.L_x_56) ;  /* 0xfffffffc00f09947 */ /* 0x004fea000383ffff */
[----:B------:R-:W-:Y:S05]  /*6f40*/  BRA `(.L_x_119) ;  /* 0xffffffc000607947 */ /* 0x000fea000383ffff */
.L_x_57:
[----:B------:R-:W-:-:S07]  /*6f50*/  MOV R3, UR9 ;  /* 0x0000000900037c02 */ /* 0x000fce0008000f00 */
.L_x_120:
[----:B-1----:R1:W2:Y:S02]  /*6f60*/  SYNCS.PHASECHK.TRANS64.TRYWAIT P0, [R3+URZ+0xd0], R0 ;  /* 0x0000d000030075a7 */ /* 0x0022a400080011ff */
[----:B--2---:R-:W-:Y:S05]  /*6f70*/  @!P0 NANOSLEEP.SYNCS 0x989680 ;  /* 0x009896800000895d */ /* 0x004fea0003900000 */
[----:B------:R-:W2:Y:S02]  /*6f80*/  @!P0 SYNCS.PHASECHK.TRANS64 P0, [R3+URZ+0xd0], R0 ;  /* 0x0000d000030085a7 */ /* 0x000ea400080010ff */
[----:B--2---:R-:W-:Y:S05]  /*6f90*/  @!P0 BRA `(.L_x_120) ;  /* 0xfffffffc00f08947 */ /* 0x004fea000383ffff */
[----:B------:R-:W-:Y:S05]  /*6fa0*/  BRA `(.L_x_121) ;  /* 0xffffffc000947947 */ /* 0x000fea000383ffff */
.L_x_60:
[----:B------:R-:W-:Y:S07]  /*6fb0*/  MOV R0, UR7 ;  /* 0x0000000700007c02 */ /* 0x000fee0008000f00 */
.L_x_122:
[----:B-1----:R1:W2:Y:S02]  /*6fc0*/  SYNCS.PHASECHK.TRANS64.TRYWAIT P0, [R0+URZ], R3 ;  /* 0x00000003000075a7 */ /* 0x0022a400080011ff */
[----:B--2---:R-:W-:Y:S05]  /*6fd0*/  @!P0 NANOSLEEP.SYNCS 0x989680 ;  /* 0x009896800000895d */ /* 0x004fea0003900000 */
[----:B------:R-:W2:Y:S02]  /*6fe0*/  @!P0 SYNCS.PHASECHK.TRANS64 P0, [R0+URZ], R3 ;  /* 0x00000003000085a7 */ /* 0x000ea400080010ff */
[----:B--2---:R-:W-:Y:S05]  /*6ff0*/  @!P0 BRA `(.L_x_122) ;  /* 0xfffffffc00f08947 */ /* 0x004fea000383ffff */
[----:B------:R-:W-:Y:S05]  /*7000*/  BRA `(.L_x_59) ;  /* 0xffffffc000b47947 */ /* 0x000fea000383ffff */
.L_x_63:
[----:B------:R-:W-:-:S07]  /*7010*/  MOV R0, UR5 ;  /* 0x0000000500007c02 */ /* 0x000fce0008000f00 */
.L_x_123:
[----:B--2---:R2:W3:Y:S02]  /*7020*/  SYNCS.PHASECHK.TRANS64.TRYWAIT P0, [R0+URZ], R3 ;  /* 0x00000003000075a7 */ /* 0x0044e400080011ff */
[----:B---3--:R-:W-:Y:S05]  /*7030*/  @!P0 NANOSLEEP.SYNCS 0x989680 ;  /* 0x009896800000895d */ /* 0x008fea0003900000 */
[----:B------:R-:W3:Y:S02]  /*7040*/  @!P0 SYNCS.PHASECHK.TRANS64 P0, [R0+URZ], R3 ;  /* 0x00000003000085a7 */ /* 0x000ee400080010ff */
[----:B---3--:R-:W-:Y:S05]  /*7050*/  @!P0 BRA `(.L_x_123) ;  /* 0xfffffffc00f08947 */ /* 0x008fea000383ffff */
[----:B------:R-:W-:Y:S05]  /*7060*/  BRA `(.L_x_124) ;  /* 0xffffffc400547947 */ /* 0x000fea000383ffff */
.L_x_64:
[----:B------:R-:W-:-:S07]  /*7070*/  MOV R0, UR5 ;  /* 0x0000000500007c02 */ /* 0x000fce0008000f00 */
.L_x_125:
[----:B--2---:R2:W3:Y:S02]  /*7080*/  SYNCS.PHASECHK.TRANS64.TRYWAIT P0, [R0+URZ], R3 ;  /* 0x00000003000075a7 */ /* 0x0044e400080011ff */
[----:B---3--:R-:W-:Y:S05]  /*7090*/  @!P0 NANOSLEEP.SYNCS 0x989680 ;  /* 0x009896800000895d */ /* 0x008fea0003900000 */
[----:B------:R-:W3:Y:S02]  /*70a0*/  @!P0 SYNCS.PHASECHK.TRANS64 P0, [R0+URZ], R3 ;  /* 0x00000003000085a7 */ /* 0x000ee400080010ff */
[----:B---3--:R-:W-:Y:S05]  /*70b0*/  @!P0 BRA `(.L_x_125) ;  /* 0xfffffffc00f08947 */ /* 0x008fea000383ffff */
[----:B------:R-:W-:Y:S05]  /*70c0*/  BRA `(.L_x_126) ;  /* 0xffffffc400607947 */ /* 0x000fea000383ffff */
.L_x_65:
[----:B------:R-:W-:-:S07]  /*70d0*/  MOV R0, UR5 ;  /* 0x0000000500007c02 */ /* 0x000fce0008000f00 */
.L_x_127:
[----:B--2---:R2:W3:Y:S02]  /*70e0*/  SYNCS.PHASECHK.TRANS64.TRYWAIT P0, [R0+URZ], R3 ;  /* 0x00000003000075a7 */ /* 0x0044e400080011ff */
[----:B---3--:R-:W-:Y:S05]  /*70f0*/  @!P0 NANOSLEEP.SYNCS 0x989680 ;  /* 0x009896800000895d */ /* 0x008fea0003900000 */
[----:B------:R-:W3:Y:S02]  /*7100*/  @!P0 SYNCS.PHASECHK.TRANS64 P0, [R0+URZ], R3 ;  /* 0x00000003000085a7 */ /* 0x000ee400080010ff */
[----:B---3--:R-:W-:Y:S05]  /*7110*/  @!P0 BRA `(.L_x_127) ;  /* 0xfffffffc00f08947 */ /* 0x008fea000383ffff */
[----:B------:R-:W-:Y:S05]  /*7120*/  BRA `(.L_x_128) ;  /* 0xffffffc4006c7947 */ /* 0x000fea000383ffff */
.L_x_66:
[----:B------:R-:W-:-:S07]  /*7130*/  MOV R0, UR7 ;  /* 0x0000000700007c02 */ /* 0x000fce0008000f00 */
.L_x_129:
[----:B--2---:R2:W3:Y:S02]  /*7140*/  SYNCS.PHASECHK.TRANS64.TRYWAIT P0, [R0+URZ], R3 ;  /* 0x00000003000075a7 */ /* 0x0044e400080011ff */
[----:B---3--:R-:W-:Y:S05]  /*7150*/  @!P0 NANOSLEEP.SYNCS 0x989680 ;  /* 0x009896800000895d */ /* 0x008fea0003900000 */
[----:B------:R-:W3:Y:S02]  /*7160*/  @!P0 SYNCS.PHASECHK.TRANS64 P0, [R0+URZ], R3 ;  /* 0x00000003000085a7 */ /* 0x000ee400080010ff */
[----:B---3--:R-:W-:Y:S05]  /*7170*/  @!P0 BRA `(.L_x_129) ;  /* 0xfffffffc00f08947 */ /* 0x008fea000383ffff */
[----:B------:R-:W-:Y:S05]  /*7180*/  BRA `(.L_x_130) ;  /* 0xffffffc400787947 */ /* 0x000fea000383ffff */
.L_x_71:
[----:B---3--:R3:W1:Y:S02]  /*7190*/  SYNCS.PHASECHK.TRANS64.TRYWAIT P0, [R0+URZ+0x90], R3 ;  /* 0x00009003000075a7 */ /* 0x00866400080011ff */
[----:B-1----:R-:W-:Y:S05]  /*71a0*/  @!P0 NANOSLEEP.SYNCS 0x989680 ;  /* 0x009896800000895d */ /* 0x002fea0003900000 */
[----:B------:R-:W1:Y:S02]  /*71b0*/  @!P0 SYNCS.PHASECHK.TRANS64 P0, [R0+URZ+0x90], R3 ;  /* 0x00009003000085a7 */ /* 0x000e6400080010ff */
[----:B-1----:R-:W-:Y:S05]  /*71c0*/  @!P0 BRA `(.L_x_71) ;  /* 0xfffffffc00f08947 */ /* 0x002fea000383ffff */
[----:B------:R-:W-:Y:S05]  /*71d0*/  BRA `(.L_x_131) ;  /* 0xffffffc800747947 */ /* 0x000fea000383ffff */
.L_x_74:
[----:B------:R-:W-:Y:S07]  /*71e0*/  MOV R0, UR6 ;  /* 0x0000000600007c02 */ /* 0x000fee0008000f00 */
.L_x_132:
[----:B-1----:R1:W3:Y:S02]  /*71f0*/  SYNCS.PHASECHK.TRANS64.TRYWAIT P0, [R0+URZ+0x88], R3 ;  /* 0x00008803000075a7 */ /* 0x0022e400080011ff */
[----:B---3--:R-:W-:Y:S05]  /*7200*/  @!P0 NANOSLEEP.SYNCS 0x989680 ;  /* 0x009896800000895d */ /* 0x008fea0003900000 */
[----:B------:R-:W3:Y:S02]  /*7210*/  @!P0 SYNCS.PHASECHK.TRANS64 P0, [R0+URZ+0x88], R3 ;  /* 0x00008803000085a7 */ /* 0x000ee400080010ff */
[----:B---3--:R-:W-:Y:S05]  /*7220*/  @!P0 BRA `(.L_x_132) ;  /* 0xfffffffc00f08947 */ /* 0x008fea000383ffff */
[----:B------:R-:W-:Y:S05]  /*7230*/  BRA `(.L_x_73) ;  /* 0xffffffcc00607947 */ /* 0x000fea000383ffff */
.L_x_77:
[----:B------:R-:W-:Y:S07]  /*7240*/  MOV R3, UR6 ;  /* 0x0000000600037c02 */ /* 0x000fee0008000f00 */
.L_x_133:
[----:B-1----:R1:W2:Y:S02]  /*7250*/  SYNCS.PHASECHK.TRANS64.TRYWAIT P2, [R3+URZ+0x78], R26 ;  /* 0x0000781a030075a7 */ /* 0x0022a400080411ff */
[----:B--2---:R-:W-:Y:S05]  /*7260*/  @!P2 NANOSLEEP.SYNCS 0x989680 ;  /* 0x009896800000a95d */ /* 0x004fea0003900000 */
[----:B------:R-:W2:Y:S02]  /*7270*/  @!P2 SYNCS.PHASECHK.TRANS64 P2, [R3+URZ+0x78], R26 ;  /* 0x0000781a0300a5a7 */ /* 0x000ea400080410ff */
[----:B--2---:R-:W-:Y:S05]  /*7280*/  @!P2 BRA `(.L_x_133) ;  /* 0xfffffffc00f0a947 */ /* 0x004fea000383ffff */
[----:B------:R-:W-:Y:S05]  /*7290*/  BRA `(.L_x_134) ;  /* 0xffffffcc00f47947 */ /* 0x000fea000383ffff */
.L_x_80:
[----:B--2---:R2:W4:Y:S02]  /*72a0*/  SYNCS.PHASECHK.TRANS64.TRYWAIT P0, [R0+URZ+0x90], R3 ;  /* 0x00009003000075a7 */ /* 0x00452400080011ff */
[----:B----4-:R-:W-:Y:S05]  /*72b0*/  @!P0 NANOSLEEP.SYNCS 0x989680 ;  /* 0x009896800000895d */ /* 0x010fea0003900000 */
[----:B------:R-:W4:Y:S02]  /*72c0*/  @!P0 SYNCS.PHASECHK.TRANS64 P0, [R0+URZ+0x90], R3 ;  /* 0x00009003000085a7 */ /* 0x000f2400080010ff */
[----:B----4-:R-:W-:Y:S05]  /*72d0*/  @!P0 BRA `(.L_x_80) ;  /* 0xfffffffc00f08947 */ /* 0x010fea000383ffff */
[----:B------:R-:W-:Y:S05]  /*72e0*/  BRA `(.L_x_135) ;  /* 0xffffffd400447947 */ /* 0x000fea000383ffff */
.L_x_91:
[----:B-1----:R-:W-:Y:S04]  /*72f0*/  MOV R0, UR43 ;  /* 0x0000002b00007c02 */ /* 0x002fe80008000f00 */
[----:B------:R1:W2:Y:S03]  /*7300*/  SYNCS.PHASECHK.TRANS64.TRYWAIT P1, [R0+URZ+0x70], R3 ;  /* 0x00007003000075a7 */ /* 0x0002a600080211ff */
[----:B--2---:R-:W-:Y:S05]  /*7310*/  @!P1 NANOSLEEP.SYNCS 0x989680 ;  /* 0x009896800000995d */ /* 0x004fea0003900000 */
[----:B------:R-:W2:Y:S02]  /*7320*/  @!P1 SYNCS.PHASECHK.TRANS64 P1, [R0+URZ+0x70], R3 ;  /* 0x00007003000095a7 */ /* 0x000ea400080210ff */
[----:B--2---:R-:W-:Y:S05]  /*7330*/  @!P1 BRA `(.L_x_91) ;  /* 0xfffffffc00ec9947 */ /* 0x004fea000383ffff */
[----:B------:R-:W-:Y:S05]  /*7340*/  BRA `(.L_x_90) ;  /* 0xffffffe000407947 */ /* 0x000fea000383ffff */
.L_x_93:
[----:B------:R1:W1:Y:S02]  /*7350*/  SYNCS.PHASECHK.TRANS64.TRYWAIT P1, [R156+URZ+0xb0], R5 ;  /* 0x0000b0059c0075a7 */ /* 0x00026400080211ff */
[----:B-1----:R-:W-:Y:S05]  /*7360*/  @!P1 NANOSLEEP.SYNCS 0x989680 ;  /* 0x009896800000995d */ /* 0x002fea0003900000 */
[----:B------:R-:W1:Y:S02]  /*7370*/  @!P1 SYNCS.PHASECHK.TRANS64 P1, [R156+URZ+0xb0], R5 ;  /* 0x0000b0059c0095a7 */ /* 0x000e6400080210ff */
[----:B-1----:R-:W-:Y:S05]  /*7380*/  @!P1 BRA `(.L_x_93) ;  /* 0xfffffffc00f09947 */ /* 0x002fea000383ffff */
[----:B------:R-:W-:Y:S05]  /*7390*/  BRA `(.L_x_92) ;  /* 0xffffffe000847947 */ /* 0x000fea000383ffff */
        .weak           $__internal_0_$__cuda_sm10x_tcgen05_guardrail_trap_col_being_dealloced_not_returned_by_alloc
        .type           $__internal_0_$__cuda_sm10x_tcgen05_guardrail_trap_col_being_dealloced_not_returned_by_alloc,@function
        .size           $__internal_0_$__cuda_sm10x_tcgen05_guardrail_trap_col_being_dealloced_not_returned_by_alloc,($__internal_1_$__cuda_sm10x_tcgen05_guardrail_trap_phase_invalid_during_alloc - $__internal_0_$__cuda_sm10x_tcgen05_guardrail_trap_col_being_dealloced_not_returned_by_alloc)
$__internal_0_$__cuda_sm10x_tcgen05_guardrail_trap_col_being_dealloced_not_returned_by_alloc:
[----:B------:R-:W-:Y:S05]  /*73a0*/  BPT.TRAP 0x1 ;  /* 0x000000040000795c */ /* 0x000fea0000300000 */
[----:B------:R-:W-:-:S04]  /*73b0*/  HFMA2 R3, -RZ, RZ, 0, 0 ;  /* 0x00000000ff037431 */ /* 0x000fc800000001ff */
[----:B------:R-:W-:Y:S05]  /*73c0*/  RET.REL.NODEC R2 `(_ZN7cutlass13device_kernelINS_4gemm6kernel13GemmUniversalIN4cute5tupleIJiiiiEEENS1_10collective13CollectiveMmaINS1_35MainloopSm100TmaUmmaWarpSpecializedILi7ELi2ELi4ENS5_IJNS4_1CILi1EEESB_SB_EEEEENS5_IJNSA_ILi128EEENSA_ILi64EEENSA_ILi32EEEEEENS_12float_e5m2_tENS5_IJlSB_lEEESI_SJ_NS4_8TiledMMAINS4_8MMA_AtomIJNS4_10MMA_TraitsINS4_19SM100_MMA_F8F6F4_SSEJSI_SI_fSE_SF_NS4_17integral_constantINS4_4UMMA5MajorELSQ_0EEESR_NSO_INSP_7ScaleInELSS_0EEEST_EEEEEENS4_6LayoutISC_NS5_IJNSA_ILi0EEESX_SX_EEEEENS5_IJNS4_10UnderscoreES10_S10_EEEEENS4_13SM90_TMA_LOADENS4_14ComposedLayoutINS4_7SwizzleILi1ELi4ELi3EEENS4_18smem_ptr_flag_bitsILi8EEENSW_INS5_IJNSA_ILi8EEESG_EEENS5_IJSG_SB_EEEEEEEvNS4_8identityES13_S1D_vS1E_EENS_8epilogue10collective18CollectiveEpilogueINS1G_23Sm100TmaWarpSpecializedILi1ELi1ELi64ELb0ELb0EEEJSH_NS5_IJNSW_ISE_SB_EENSW_ISF_SB_EEEEESI_SJ_SI_SJ_NS1G_6fusion15FusionCallbacksIS1K_NS1O_17LinearCombinationISI_fSI_fLNS_15FloatRoundStyleE2EEESH_S1N_JEEENS4_5SM1004TMEM4LOAD26SM100_TMEM_LOAD_32dp32b64xES13_NS14_INS15_ILi2ELi4ELi3EEES18_NSW_INS5_IJS19_SF_EEENS5_IJSF_SB_EEEEEEENS4_39AutoVectorizingCopyWithAssumedAlignmentILi128EEENS4_14SM90_TMA_STOREES22_S24_S24_EEEvvEEEEvNT_6ParamsE) ;  /* 0xffffff8c020c7950 */ /* 0x000fea0003c3ffff */
        .weak           $__internal_1_$__cuda_sm10x_tcgen05_guardrail_trap_phase_invalid_during_alloc
        .type           $__internal_1_$__cuda_sm10x_tcgen05_guardrail_trap_phase_invalid_during_alloc,@function
        .size           $__internal_1_$__cuda_sm10x_tcgen05_guardrail_trap_phase_invalid_during_alloc,($__internal_2_$__cuda_sm10x_tcgen05_guardrail_trap_unallocated_columns_being_dealloced - $__internal_1_$__cuda_sm10x_tcgen05_guardrail_trap_phase_invalid_during_alloc)
$__internal_1_$__cuda_sm10x_tcgen05_guardrail_trap_phase_invalid_during_alloc:
[----:B------:R-:W-:Y:S05]  /*73d0*/  BPT.TRAP 0x1 ;  /* 0x000000040000795c */ /* 0x000fea0000300000 */
[----:B------:R-:W-:-:S04]  /*73e0*/  MOV R3, 0x0 ;  /* 0x0000000000037802 */ /* 0x000fc80000000f00 */
[----:B------:R-:W-:Y:S05]  /*73f0*/  RET.REL.NODEC R2 `(_ZN7cutlass13device_kernelINS_4gemm6kernel13GemmUniversalIN4cute5tupleIJiiiiEEENS1_10collective13CollectiveMmaINS1_35MainloopSm100TmaUmmaWarpSpecializedILi7ELi2ELi4ENS5_IJNS4_1CILi1EEESB_SB_EEEEENS5_IJNSA_ILi128EEENSA_ILi64EEENSA_ILi32EEEEEENS_12float_e5m2_tENS5_IJlSB_lEEESI_SJ_NS4_8TiledMMAINS4_8MMA_AtomIJNS4_10MMA_TraitsINS4_19SM100_MMA_F8F6F4_SSEJSI_SI_fSE_SF_NS4_17integral_constantINS4_4UMMA5MajorELSQ_0EEESR_NSO_INSP_7ScaleInELSS_0EEEST_EEEEEENS4_6LayoutISC_NS5_IJNSA_ILi0EEESX_SX_EEEEENS5_IJNS4_10UnderscoreES10_S10_EEEEENS4_13SM90_TMA_LOADENS4_14ComposedLayoutINS4_7SwizzleILi1ELi4ELi3EEENS4_18smem_ptr_flag_bitsILi8EEENSW_INS5_IJNSA_ILi8EEESG_EEENS5_IJSG_SB_EEEEEEEvNS4_8identityES13_S1D_vS1E_EENS_8epilogue10collective18CollectiveEpilogueINS1G_23Sm100TmaWarpSpecializedILi1ELi1ELi64ELb0ELb0EEEJSH_NS5_IJNSW_ISE_SB_EENSW_ISF_SB_EEEEESI_SJ_SI_SJ_NS1G_6fusion15FusionCallbacksIS1K_NS1O_17LinearCombinationISI_fSI_fLNS_15FloatRoundStyleE2EEESH_S1N_JEEENS4_5SM1004TMEM4LOAD26SM100_TMEM_LOAD_32dp32b64xES13_NS14_INS15_ILi2ELi4ELi3EEES18_NSW_INS5_IJS19_SF_EEENS5_IJSF_SB_EEEEEEENS4_39AutoVectorizingCopyWithAssumedAlignmentILi128EEENS4_14SM90_TMA_STOREES22_S24_S24_EEEvvEEEEvNT_6ParamsE) ;  /* 0xffffff8c02007950 */ /* 0x000fea0003c3ffff */
        .weak           $__internal_2_$__cuda_sm10x_tcgen05_guardrail_trap_unallocated_columns_being_dealloced
        .type           $__internal_2_$__cuda_sm10x_tcgen05_guardrail_trap_unallocated_columns_being_dealloced,@function
        .size           $__internal_2_$__cuda_sm10x_tcgen05_guardrail_trap_unallocated_columns_being_dealloced,(.L_x_137 - $__internal_2_$__cuda_sm10x_tcgen05_guardrail_trap_unallocated_columns_being_dealloced)
$__internal_2_$__cuda_sm10x_tcgen05_guardrail_trap_unallocated_columns_being_dealloced:
[----:B------:R-:W-:Y:S05]  /*7400*/  BPT.TRAP 0x1 ;  /* 0x000000040000795c */ /* 0x000fea0000300000 */
[----:B------:R-:W-:-:S04]  /*7410*/  HFMA2 R3, -RZ, RZ, 0, 0 ;  /* 0x00000000ff037431 */ /* 0x000fc800000001ff */
[----:B------:R-:W-:Y:S05]  /*7420*/  RET.REL.NODEC R2 `(_ZN7cutlass13device_kernelINS_4gemm6kernel13GemmUniversalIN4cute5tupleIJiiiiEEENS1_10collective13CollectiveMmaINS1_35MainloopSm100TmaUmmaWarpSpecializedILi7ELi2ELi4ENS5_IJNS4_1CILi1EEESB_SB_EEEEENS5_IJNSA_ILi128EEENSA_ILi64EEENSA_ILi32EEEEEENS_12float_e5m2_tENS5_IJlSB_lEEESI_SJ_NS4_8TiledMMAINS4_8MMA_AtomIJNS4_10MMA_TraitsINS4_19SM100_MMA_F8F6F4_SSEJSI_SI_fSE_SF_NS4_17integral_constantINS4_4UMMA5MajorELSQ_0EEESR_NSO_INSP_7ScaleInELSS_0EEEST_EEEEEENS4_6LayoutISC_NS5_IJNSA_ILi0EEESX_SX_EEEEENS5_IJNS4_10UnderscoreES10_S10_EEEEENS4_13SM90_TMA_LOADENS4_14ComposedLayoutINS4_7SwizzleILi1ELi4ELi3EEENS4_18smem_ptr_flag_bitsILi8EEENSW_INS5_IJNSA_ILi8EEESG_EEENS5_IJSG_SB_EEEEEEEvNS4_8identityES13_S1D_vS1E_EENS_8epilogue10collective18CollectiveEpilogueINS1G_23Sm100TmaWarpSpecializedILi1ELi1ELi64ELb0ELb0EEEJSH_NS5_IJNSW_ISE_SB_EENSW_ISF_SB_EEEEESI_SJ_SI_SJ_NS1G_6fusion15FusionCallbacksIS1K_NS1O_17LinearCombinationISI_fSI_fLNS_15FloatRoundStyleE2EEESH_S1N_JEEENS4_5SM1004TMEM4LOAD26SM100_TMEM_LOAD_32dp32b64xES13_NS14_INS15_ILi2ELi4ELi3EEES18_NSW_INS5_IJS19_SF_EEENS5_IJSF_SB_EEEEEEENS4_39AutoVectorizingCopyWithAssumedAlignmentILi128EEENS4_14SM90_TMA_STOREES22_S24_S24_EEEvvEEEEvNT_6ParamsE) ;  /* 0xffffff8802f47950 */ /* 0x000fea0003c3ffff */
.L_x_136:
[----:B------:R-:W-:-:S00]  /*7430*/  BRA `(.L_x_136) ;  /* 0xfffffffc00fc7947 */ /* 0x000fc0000383ffff */
[----:B------:R-:W-:-:S00]  /*7440*/  NOP ;  /* 0x0000000000007918 */ /* 0x000fc00000000000 */
        /* <DEDUP_REMOVED lines=11> */
.L_x_137:


//--------------------- .nv.global.init           --------------------------
	.section	.nv.global.init,"aw",@progbits
.nv.global.init:
	.type		$str$27,@object
	.size		$str$27,($str$28 - $str$27)
$str$27:
        /*0000*/ 	.byte	0x28, 0x61, 0x64, 0x64, 0x72, 0x65, 0x73, 0x73, 0x20, 0x26, 0x20, 0x6d, 0x61, 0x73, 0x6b, 0x29
        /*0010*/ 	.byte	0x20, 0x3d, 0x3d, 0x20, 0x30, 0x00
	.type		$str$28,@object
	.size		$str$28,($str$26 - $str$28)
$str$28:
        /*0016*/ 	.byte	0x2f, 0x74, 0x6d, 0x70, 0x2f, 0x63, 0x75, 0x74, 0x6c, 0x61, 0x73, 0x73, 0x5f, 0x73, 0x77, 0x65
        /*0026*/ 	.byte	0x65, 0x70, 0x5f, 0x73, 0x72, 0x63, 0x2f, 0x69, 0x6e, 0x63, 0x6c, 0x75, 0x64, 0x65, 0x2f, 0x63
        /*0036*/ 	.byte	0x75, 0x74, 0x65, 0x2f, 0x70, 0x6f, 0x69, 0x6e, 0x74, 0x65, 0x72, 0x5f, 0x66, 0x6c, 0x61, 0x67
        /*0046*/ 	.byte	0x67, 0x65, 0x64, 0x2e, 0x68, 0x70, 0x70, 0x00
	.type		$str$26,@object
	.size		$str$26,($str$25 - $str$26)
$str$26:
        /*004e*/ 	.byte	0x2f, 0x74, 0x6d, 0x70, 0x2f, 0x63, 0x75, 0x74, 0x6c, 0x61, 0x73, 0x73, 0x5f, 0x73, 0x77, 0x65
        /*005e*/ 	.byte	0x65, 0x70, 0x5f, 0x73, 0x72, 0x63, 0x2f, 0x69, 0x6e, 0x63, 0x6c, 0x75, 0x64, 0x65, 0x2f, 0x63
        /*006e*/ 	.byte	0x75, 0x74, 0x65, 0x2f, 0x61, 0x74, 0x6f, 0x6d, 0x2f, 0x63, 0x6f, 0x70, 0x79, 0x5f, 0x74, 0x72
        /*007e*/ 	.byte	0x61, 0x69, 0x74, 0x73, 0x5f, 0x73, 0x6d, 0x31, 0x30, 0x30, 0x2e, 0x68, 0x70, 0x70, 0x00
	.type		$str$25,@object
	.size		$str$25,(__unnamed_1 - $str$25)
$str$25:
        /*008d*/ 	.byte	0x28, 0x28, 0x75, 0x69, 0x6e, 0x74, 0x33, 0x32, 0x5f, 0x74, 0x28, 0x74, 0x68, 0x72, 0x65, 0x61
        /*009d*/ 	.byte	0x64, 0x49, 0x64, 0x78, 0x2e, 0x78, 0x29, 0x20, 0x2f, 0x20, 0x33, 0x32, 0x29, 0x20, 0x25, 0x20
        /*00ad*/ 	.byte	0x34, 0x29, 0x20, 0x3d, 0x3d, 0x20, 0x28, 0x28, 0x28, 0x74, 0x6d, 0x65, 0x6d, 0x5f, 0x61, 0x64
        /*00bd*/ 	.byte	0x64, 0x72, 0x20, 0x3e, 0x3e, 0x20, 0x31, 0x36, 0x29, 0x20, 0x2f, 0x20, 0x33, 0x32, 0x29, 0x20
        /*00cd*/ 	.byte	0x25, 0x20, 0x34, 0x29, 0x00
	.type		__unnamed_1,@object
	.size		__unnamed_1,(__unnamed_2 - __unnamed_1)
__unnamed_1:
        /*00d2*/ 	.byte	0x61, 0x75, 0x74, 0x6f, 0x20, 0x63, 0x75, 0x74, 0x65, 0x3a, 0x3a, 0x61, 0x73, 0x5f, 0x70, 0x6f
        /* <DEDUP_REMOVED lines=24> */
        /*0262*/ 	.byte	0x43, 0x3c, 0x38, 0x31, 0x39, 0x32, 0x3e, 0x3e, 0x3e, 0x3e, 0x5d, 0x00
	.type		__unnamed_2,@object
	.size		__unnamed_2,(.L_2 - __unnamed_2)
__unnamed_2:
        /* <DEDUP_REMOVED lines=42> */
        /*050e*/ 	.byte	0x3e, 0x3e, 0x3e, 0x3e, 0x5d, 0x00
.L_2:


//--------------------- .nv.shared._ZN7cutlass13device_kernelINS_4gemm6kernel13GemmUniversalIN4cute5tupleIJiiiiEEENS1_10collective13CollectiveMmaINS1_35MainloopSm100TmaUmmaWarpSpecializedILi7ELi2ELi4ENS5_IJNS4_1CILi1EEESB_SB_EEEEENS5_IJNSA_ILi128EEENSA_ILi64EEENSA_ILi32EEEEEENS_12float_e5m2_tENS5_IJlSB_lEEESI_SJ_NS4_8TiledMMAINS4_8MMA_AtomIJNS4_10MMA_TraitsINS4_19SM100_MMA_F8F6F4_SSEJSI_SI_fSE_SF_NS4_17integral_constantINS4_4UMMA5MajorELSQ_0EEESR_NSO_INSP_7ScaleInELSS_0EEEST_EEEEEENS4_6LayoutISC_NS5_IJNSA_ILi0EEESX_SX_EEEEENS5_IJNS4_10UnderscoreES10_S10_EEEEENS4_13SM90_TMA_LOADENS4_14ComposedLayoutINS4_7SwizzleILi1ELi4ELi3EEENS4_18smem_ptr_flag_bitsILi8EEENSW_INS5_IJNSA_ILi8EEESG_EEENS5_IJSG_SB_EEEEEEEvNS4_8identityES13_S1D_vS1E_EENS_8epilogue10collective18CollectiveEpilogueINS1G_23Sm100TmaWarpSpecializedILi1ELi1ELi64ELb0ELb0EEEJSH_NS5_IJNSW_ISE_SB_EENSW_ISF_SB_EEEEESI_SJ_SI_SJ_NS1G_6fusion15FusionCallbacksIS1K_NS1O_17LinearCombinationISI_fSI_fLNS_15FloatRoundStyleE2EEESH_S1N_JEEENS4_5SM1004TMEM4LOAD26SM100_TMEM_LOAD_32dp32b64xES13_NS14_INS15_ILi2ELi4ELi3EEES18_NSW_INS5_IJS19_SF_EEENS5_IJSF_SB_EEEEEEENS4_39AutoVectorizingCopyWithAssumedAlignmentILi128EEENS4_14SM90_TMA_STOREES22_S24_S24_EEEvvEEEEvNT_6ParamsE --------------------------
	.section	.nv.shared._ZN7cutlass13device_kernelINS_4gemm6kernel13GemmUniversalIN4cute5tupleIJiiiiEEENS1_10collective13CollectiveMmaINS1_35MainloopSm100TmaUmmaWarpSpecializedILi7ELi2ELi4ENS5_IJNS4_1CILi1EEESB_SB_EEEEENS5_IJNSA_ILi128EEENSA_ILi64EEENSA_ILi32EEEEEENS_12float_e5m2_tENS5_IJlSB_lEEESI_SJ_NS4_8TiledMMAINS4_8MMA_AtomIJNS4_10MMA_TraitsINS4_19SM100_MMA_F8F6F4_SSEJSI_SI_fSE_SF_NS4_17integral_constantINS4_4UMMA5MajorELSQ_0EEESR_NSO_INSP_7ScaleInELSS_0EEEST_EEEEEENS4_6LayoutISC_NS5_IJNSA_ILi0EEESX_SX_EEEEENS5_IJNS4_10UnderscoreES10_S10_EEEEENS4_13SM90_TMA_LOADENS4_14ComposedLayoutINS4_7SwizzleILi1ELi4ELi3EEENS4_18smem_ptr_flag_bitsILi8EEENSW_INS5_IJNSA_ILi8EEESG_EEENS5_IJSG_SB_EEEEEEEvNS4_8identityES13_S1D_vS1E_EENS_8epilogue10collective18CollectiveEpilogueINS1G_23Sm100TmaWarpSpecializedILi1ELi1ELi64ELb0ELb0EEEJSH_NS5_IJNSW_ISE_SB_EENSW_ISF_SB_EEEEESI_SJ_SI_SJ_NS1G_6fusion15FusionCallbacksIS1K_NS1O_17LinearCombinationISI_fSI_fLNS_15FloatRoundStyleE2EEESH_S1N_JEEENS4_5SM1004TMEM4LOAD26SM100_TMEM_LOAD_32dp32b64xES13_NS14_INS15_ILi2ELi4ELi3EEES18_NSW_INS5_IJS19_SF_EEENS5_IJSF_SB_EEEEEEENS4_39AutoVectorizingCopyWithAssumedAlignmentILi128EEENS4_14SM90_TMA_STOREES22_S24_S24_EEEvvEEEEvNT_6ParamsE,"aw",@nobits
	.sectionflags	@""
	.align	16
	.zero		1024


//--------------------- .nv.shared.reserved.0     --------------------------
	.section	.nv.shared.reserved.0,"aw",@nobits
	.weak		__nv_reservedSMEM_offset_0_alias
	.size		__nv_reservedSMEM_offset_0_alias, 0, 64
	.other		__nv_reservedSMEM_offset_0_alias,@"STO_CUDA_RESERVED_SHARED STV_DEFAULT"
__nv_reservedSMEM_offset_0_alias:
	.zero		0
.nv.shared.reserved.0:
	.zero		64
	.weak		__nv_reservedSMEM_tcgen05_partition
	.type		__nv_reservedSMEM_tcgen05_partition,@object
	.size		__nv_reservedSMEM_tcgen05_partition,(.L_0 - __nv_reservedSMEM_tcgen05_partition)
__nv_reservedSMEM_tcgen05_partition:
	.zero		32
.L_0:


//--------------------- .nv.global                --------------------------
	.section	.nv.global,"aw",@nobits
.nv.global:
	.type		_ZN40_INTERNAL_f9e10ed0_4_k_cu_aaf30e74_324064cute1_E,@object
	.size		_ZN40_INTERNAL_f9e10ed0_4_k_cu_aaf30e74_324064cute1_E,(_ZN40_INTERNAL_f9e10ed0_4_k_cu_aaf30e74_324064cuda3std3__45__cpo6cbeginE - _ZN40_INTERNAL_f9e10ed0_4_k_cu_aaf30e74_324064cute1_E)
_ZN40_INTERNAL_f9e10ed0_4_k_cu_aaf30e74_324064cute1_E:
	.zero		1
	.type		_ZN40_INTERNAL_f9e10ed0_4_k_cu_aaf30e74_324064cuda3std3__45__cpo6cbeginE,@object
	.size		_ZN40_INTERNAL_f9e10ed0_4_k_cu_aaf30e74_324064cuda3std3__45__cpo6cbeginE,(_ZN40_INTERNAL_f9e10ed0_4_k_cu_aaf30e74_324064cuda3std3__48in_placeE - _ZN40_INTERNAL_f9e10ed0_4_k_cu_aaf30e74_324064cuda3std3__45__cpo6cbeginE)
_ZN40_INTERNAL_f9e10ed0_4_k_cu_aaf30e74_324064cuda3std3__45__cpo6cbeginE:
	.zero		1
	.type		_ZN40_INTERNAL_f9e10ed0_4_k_cu_aaf30e74_324064cuda3std3__48in_placeE,@object
	.size		_ZN40_INTERNAL_f9e10ed0_4_k_cu_aaf30e74_324064cuda3std3__48in_placeE,(_ZN40_INTERNAL_f9e10ed0_4_k_cu_aaf30e74_324064cuda3std6ranges3__45__cpo9iter_moveE - _ZN40_INTERNAL_f9e10ed0_4_k_cu_aaf30e74_324064cuda3std3__48in_placeE)
_ZN40_INTERNAL_f9e10ed0_4_k_cu_aaf30e74_324064cuda3std3__48in_placeE:
	.zero		1
	.type		_ZN40_INTERNAL_f9e10ed0_4_k_cu_aaf30e74_324064cuda3std6ranges3__45__cpo9iter_moveE,@object
	.size		_ZN40_INTERNAL_f9e10ed0_4_k_cu_aaf30e74_324064cuda3std6ranges3__45__cpo9iter_moveE,(_ZN40_INTERNAL_f9e10ed0_4_k_cu_aaf30e74_324064cuda3std3__45__cpo5beginE - _ZN40_INTERNAL_f9e10ed0_4_k_cu_aaf30e74_324064cuda3std6ranges3__45__cpo9iter_moveE)
_ZN40_INTERNAL_f9e10ed0_4_k_cu_aaf30e74_324064cuda3std6ranges3__45__cpo9iter_moveE:
	.zero		1
	.type		_ZN40_INTERNAL_f9e10ed0_4_k_cu_aaf30e74_324064cuda3std3__45__cpo5beginE,@object
	.size		_ZN40_INTERNAL_f9e10ed0_4_k_cu_aaf30e74_324064cuda3std3__45__cpo5beginE,(_ZN40_INTERNAL_f9e10ed0_4_k_cu_aaf30e74_324064cuda3std3__442_GLOBAL__N__f9e10ed0_4_k_cu_aaf30e74_324066ignoreE - _ZN40_INTERNAL_f9e10ed0_4_k_cu_aaf30e74_324064cuda3std3__45__cpo5beginE)
_ZN40_INTERNAL_f9e10ed0_4_k_cu_aaf30e74_324064cuda3std3__45__cpo5beginE:
	.zero		1
	.type		_ZN40_INTERNAL_f9e10ed0_4_k_cu_aaf30e74_324064cuda3std3__442_GLOBAL__N__f9e10ed0_4_k_cu_aaf30e74_324066ignoreE,@object
	.size		_ZN40_INTERNAL_f9e10ed0_4_k_cu_aaf30e74_324064cuda3std3__442_GLOBAL__N__f9e10ed0_4_k_cu_aaf30e74_324066ignoreE,(_ZN40_INTERNAL_f9e10ed0_4_k_cu_aaf30e74_324064cute7productE - _ZN40_INTERNAL_f9e10ed0_4_k_cu_aaf30e74_324064cuda3std3__442_GLOBAL__N__f9e10ed0_4_k_cu_aaf30e74_324066ignoreE)
_ZN40_INTERNAL_f9e10ed0_4_k_cu_aaf30e74_324064cuda3std3__442_GLOBAL__N__f9e10ed0_4_k_cu_aaf30e74_324066ignoreE:
	.zero		1
	.type		_ZN40_INTERNAL_f9e10ed0_4_k_cu_aaf30e74_324064cute7productE,@object
	.size		_ZN40_INTERNAL_f9e10ed0_4_k_cu_aaf30e74_324064cute7productE,(_ZN40_INTERNAL_f9e10ed0_4_k_cu_aaf30e74_324064cuda3std3__45__cpo3endE - _ZN40_INTERNAL_f9e10ed0_4_k_cu_aaf30e74_324064cute7productE)
_ZN40_INTERNAL_f9e10ed0_4_k_cu_aaf30e74_324064cute7productE:
	.zero		1
	.type		_ZN40_INTERNAL_f9e10ed0_4_k_cu_aaf30e74_324064cuda3std3__45__cpo3endE,@object
	.size		_ZN40_INTERNAL_f9e10ed0_4_k_cu_aaf30e74_324064cuda3std3__45__cpo3endE,(_ZN40_INTERNAL_f9e10ed0_4_k_cu_aaf30e74_324064cuda3std3__419piecewise_constructE - _ZN40_INTERNAL_f9e10ed0_4_k_cu_aaf30e74_324064cuda3std3__45__cpo3endE)
_ZN40_INTERNAL_f9e10ed0_4_k_cu_aaf30e74_324064cuda3std3__45__cpo3endE:
	.zero		1
	.type		_ZN40_INTERNAL_f9e10ed0_4_k_cu_aaf30e74_324064cuda3std3__419piecewise_constructE,@object
	.size		_ZN40_INTERNAL_f9e10ed0_4_k_cu_aaf30e74_324064cuda3std3__419piecewise_constructE,(_ZN40_INTERNAL_f9e10ed0_4_k_cu_aaf30e74_324064cuda3std3__45__cpo4cendE - _ZN40_INTERNAL_f9e10ed0_4_k_cu_aaf30e74_324064cuda3std3__419piecewise_constructE)
_ZN40_INTERNAL_f9e10ed0_4_k_cu_aaf30e74_324064cuda3std3__419piecewise_constructE:
	.zero		1
	.type		_ZN40_INTERNAL_f9e10ed0_4_k_cu_aaf30e74_324064cuda3std3__45__cpo4cendE,@object
	.size		_ZN40_INTERNAL_f9e10ed0_4_k_cu_aaf30e74_324064cuda3std3__45__cpo4cendE,(_ZN40_INTERNAL_f9e10ed0_4_k_cu_aaf30e74_324064cuda3std6ranges3__45__cpo4swapE - _ZN40_INTERNAL_f9e10ed0_4_k_cu_aaf30e74_324064cuda3std3__45__cpo4cendE)
_ZN40_INTERNAL_f9e10ed0_4_k_cu_aaf30e74_324064cuda3std3__45__cpo4cendE:
	.zero		1
	.type		_ZN40_INTERNAL_f9e10ed0_4_k_cu_aaf30e74_324064cuda3std6ranges3__45__cpo4swapE,@object
	.size		_ZN40_INTERNAL_f9e10ed0_4_k_cu_aaf30e74_324064cuda3std6ranges3__45__cpo4swapE,(.L_10 - _ZN40_INTERNAL_f9e10ed0_4_k_cu_aaf30e74_324064cuda3std6ranges3__45__cpo4swapE)
_ZN40_INTERNAL_f9e10ed0_4_k_cu_aaf30e74_324064cuda3std6ranges3__45__cpo4swapE:
	.zero		1
.L_10:


//--------------------- .nv.constant0._ZN7cutlass13device_kernelINS_4gemm6kernel13GemmUniversalIN4cute5tupleIJiiiiEEENS1_10collective13CollectiveMmaINS1_35MainloopSm100TmaUmmaWarpSpecializedILi7ELi2ELi4ENS5_IJNS4_1CILi1EEESB_SB_EEEEENS5_IJNSA_ILi128EEENSA_ILi64EEENSA_ILi32EEEEEENS_12float_e5m2_tENS5_IJlSB_lEEESI_SJ_NS4_8TiledMMAINS4_8MMA_AtomIJNS4_10MMA_TraitsINS4_19SM100_MMA_F8F6F4_SSEJSI_SI_fSE_SF_NS4_17integral_constantINS4_4UMMA5MajorELSQ_0EEESR_NSO_INSP_7ScaleInELSS_0EEEST_EEEEEENS4_6LayoutISC_NS5_IJNSA_ILi0EEESX_SX_EEEEENS5_IJNS4_10UnderscoreES10_S10_EEEEENS4_13SM90_TMA_LOADENS4_14ComposedLayoutINS4_7SwizzleILi1ELi4ELi3EEENS4_18smem_ptr_flag_bitsILi8EEENSW_INS5_IJNSA_ILi8EEESG_EEENS5_IJSG_SB_EEEEEEEvNS4_8identityES13_S1D_vS1E_EENS_8epilogue10collective18CollectiveEpilogueINS1G_23Sm100TmaWarpSpecializedILi1ELi1ELi64ELb0ELb0EEEJSH_NS5_IJNSW_ISE_SB_EENSW_ISF_SB_EEEEESI_SJ_SI_SJ_NS1G_6fusion15FusionCallbacksIS1K_NS1O_17LinearCombinationISI_fSI_fLNS_15FloatRoundStyleE2EEESH_S1N_JEEENS4_5SM1004TMEM4LOAD26SM100_TMEM_LOAD_32dp32b64xES13_NS14_INS15_ILi2ELi4ELi3EEES18_NSW_INS5_IJS19_SF_EEENS5_IJSF_SB_EEEEEEENS4_39AutoVectorizingCopyWithAssumedAlignmentILi128EEENS4_14SM90_TMA_STOREES22_S24_S24_EEEvvEEEEvNT_6ParamsE --------------------------
	.section	.nv.constant0._ZN7cutlass13device_kernelINS_4gemm6kernel13GemmUniversalIN4cute5tupleIJiiiiEEENS1_10collective13CollectiveMmaINS1_35MainloopSm100TmaUmmaWarpSpecializedILi7ELi2ELi4ENS5_IJNS4_1CILi1EEESB_SB_EEEEENS5_IJNSA_ILi128EEENSA_ILi64EEENSA_ILi32EEEEEENS_12float_e5m2_tENS5_IJlSB_lEEESI_SJ_NS4_8TiledMMAINS4_8MMA_AtomIJNS4_10MMA_TraitsINS4_19SM100_MMA_F8F6F4_SSEJSI_SI_fSE_SF_NS4_17integral_constantINS4_4UMMA5MajorELSQ_0EEESR_NSO_INSP_7ScaleInELSS_0EEEST_EEEEEENS4_6LayoutISC_NS5_IJNSA_ILi0EEESX_SX_EEEEENS5_IJNS4_10UnderscoreES10_S10_EEEEENS4_13SM90_TMA_LOADENS4_14ComposedLayoutINS4_7SwizzleILi1ELi4ELi3EEENS4_18smem_ptr_flag_bitsILi8EEENSW_INS5_IJNSA_ILi8EEESG_EEENS5_IJSG_SB_EEEEEEEvNS4_8identityES13_S1D_vS1E_EENS_8epilogue10collective18CollectiveEpilogueINS1G_23Sm100TmaWarpSpecializedILi1ELi1ELi64ELb0ELb0EEEJSH_NS5_IJNSW_ISE_SB_EENSW_ISF_SB_EEEEESI_SJ_SI_SJ_NS1G_6fusion15FusionCallbacksIS1K_NS1O_17LinearCombinationISI_fSI_fLNS_15FloatRoundStyleE2EEESH_S1N_JEEENS4_5SM1004TMEM4LOAD26SM100_TMEM_LOAD_32dp32b64xES13_NS14_INS15_ILi2ELi4ELi3EEES18_NSW_INS5_IJS19_SF_EEENS5_IJSF_SB_EEEEEEENS4_39AutoVectorizingCopyWithAssumedAlignmentILi128EEENS4_14SM90_TMA_STOREES22_S24_S24_EEEvvEEEEvNT_6ParamsE,"a",@progbits
	.sectionflags	@""
	.align	4
.nv.constant0._ZN7cutlass13device_kernelINS_4gemm6kernel13GemmUniversalIN4cute5tupleIJiiiiEEENS1_10collective13CollectiveMmaINS1_35MainloopSm100TmaUmmaWarpSpecializedILi7ELi2ELi4ENS5_IJNS4_1CILi1EEESB_SB_EEEEENS5_IJNSA_ILi128EEENSA_ILi64EEENSA_ILi32EEEEEENS_12float_e5m2_tENS5_IJlSB_lEEESI_SJ_NS4_8TiledMMAINS4_8MMA_AtomIJNS4_10MMA_TraitsINS4_19SM100_MMA_F8F6F4_SSEJSI_SI_fSE_SF_NS4_17integral_constantINS4_4UMMA5MajorELSQ_0EEESR_NSO_INSP_7ScaleInELSS_0EEEST_EEEEEENS4_6LayoutISC_NS5_IJNSA_ILi0EEESX_SX_EEEEENS5_IJNS4_10UnderscoreES10_S10_EEEEENS4_13SM90_TMA_LOADENS4_14ComposedLayoutINS4_7SwizzleILi1ELi4ELi3EEENS4_18smem_ptr_flag_bitsILi8EEENSW_INS5_IJNSA_ILi8EEESG_EEENS5_IJSG_SB_EEEEEEEvNS4_8identityES13_S1D_vS1E_EENS_8epilogue10collective18CollectiveEpilogueINS1G_23Sm100TmaWarpSpecializedILi1ELi1ELi64ELb0ELb0EEEJSH_NS5_IJNSW_ISE_SB_EENSW_ISF_SB_EEEEESI_SJ_SI_SJ_NS1G_6fusion15FusionCallbacksIS1K_NS1O_17LinearCombinationISI_fSI_fLNS_15FloatRoundStyleE2EEESH_S1N_JEEENS4_5SM1004TMEM4LOAD26SM100_TMEM_LOAD_32dp32b64xES13_NS14_INS15_ILi2ELi4ELi3EEES18_NSW_INS5_IJS19_SF_EEENS5_IJSF_SB_EEEEEEENS4_39AutoVectorizingCopyWithAssumedAlignmentILi128EEENS4_14SM90_TMA_STOREES22_S24_S24_EEEvvEEEEvNT_6ParamsE:
	.zero		2944


//--------------------- SYMBOLS --------------------------

	.type		.nv.reservedSmem.offset0,@object
	.size		.nv.reservedSmem.offset0,0x4
	.type		.nv.reservedSmem.cap,@object
	.size		.nv.reservedSmem.cap,0x4
	.type		__assertfail,@function
